// auto-generated by cutlass_sweep.conv — config: {"arch": "sm_90", "cluster_m": 1, "cluster_n": 1, "conv_kind": "fprop", "dtype": "tf32", "ndim": 2, "tile_k": 64, "tile_m": 256, "tile_n": 64}
#include "cutlass/cutlass.h"
#include "cute/tensor.hpp"
#include "cutlass/kernel_hardware_info.hpp"
#include "cutlass/conv/convolution.h"
#include "cutlass/conv/dispatch_policy.hpp"
#include "cutlass/conv/collective/collective_builder.hpp"
#include "cutlass/conv/kernel/conv_universal.hpp"
#include "cutlass/conv/device/conv_universal_adapter.hpp"
#include "cutlass/epilogue/collective/collective_builder.hpp"

using namespace cute;
using Elem = cutlass::tfloat32_t;
using Acc  = float;
using LayoutAB = cutlass::layout::TensorNHWC;
using LayoutC  = cutlass::layout::TensorNHWC;
constexpr auto ConvOp = cutlass::conv::Operator::kFprop;
using TileShape    = Shape<_256, _64, Shape<_64>>;
using ClusterShape = Shape<_1, _1, _1>;

using CollectiveEpilogue = typename cutlass::epilogue::collective::CollectiveBuilder<
    cutlass::arch::Sm90, cutlass::arch::OpClassTensorOp,
    TileShape, ClusterShape,
    cutlass::epilogue::collective::EpilogueTileAuto,
    Acc, Acc,
    Elem, LayoutC, 128 / cutlass::sizeof_bits<Elem>::value,
    Elem, LayoutC, 128 / cutlass::sizeof_bits<Elem>::value,
    cutlass::epilogue::collective::EpilogueScheduleAuto
  >::CollectiveOp;

using CollectiveMainloop = typename cutlass::conv::collective::CollectiveBuilder<
    cutlass::arch::Sm90, cutlass::arch::OpClassTensorOp, ConvOp,
    Elem, LayoutAB, 128 / cutlass::sizeof_bits<Elem>::value,
    Elem, LayoutAB, 128 / cutlass::sizeof_bits<Elem>::value,
    Acc,
    TileShape, ClusterShape,
    cutlass::conv::collective::StageCountAutoCarveout<
        static_cast<int>(sizeof(typename CollectiveEpilogue::SharedStorage))>,
    cutlass::conv::collective::KernelScheduleAuto
  >::CollectiveOp;

using ProblemShape = cutlass::conv::ConvProblemShape<
    ConvOp, CollectiveMainloop::DispatchPolicy::NumSpatialDimensions>;
using ConvKernel = cutlass::conv::kernel::ConvUniversal<
    ProblemShape, CollectiveMainloop, CollectiveEpilogue>;
using Conv = cutlass::conv::device::ConvUniversalAdapter<ConvKernel>;

auto* _anchor = &cutlass::device_kernel<ConvKernel>;


// ===== COMPILED SASS (sm_90a) =====

	.target	sm_90a

	.elftype	@"ET_EXEC"


//--------------------- .note.nv.tkinfo           --------------------------
	.section	.note.nv.tkinfo,"",@"SHT_NOTE"
	.sectionflags	@"SHF_NOTE_NV_TKINFO"
	.tkinfo
        /*0018*/ 	.word	0x00000002
        /*0030*/ 	.string	""
        /*0030*/ 	.string	"ptxas"
        /*0030*/ 	.string	"Cuda compilation tools, release 13.0, V13.0.88"
        /*0030*/ 	.string	"Build cuda_13.0.r13.0/compiler.36424714_0"
        /*0030*/ 	.string	"-arch sm_90a -m 64 "



//--------------------- .note.nv.cuinfo           --------------------------
	.section	.note.nv.cuinfo,"",@"SHT_NOTE"
	.sectionflags	@"SHF_NOTE_NV_CUINFO"
        /*0018*/ 	.short	0x0002
        /*001a*/ 	.short	0x005a
        /*001c*/ 	.short	0x0082
	.zero		2


//--------------------- .nv.info                  --------------------------
	.section	.nv.info,"",@"SHT_CUDA_INFO"
	.align	4


	//----- nvinfo : EIATTR_REGCOUNT
	.align		4
        /*0000*/ 	.byte	0x04, 0x2f
        /*0002*/ 	.short	(.L_12 - .L_11)
	.align		4
.L_11:
        /*0004*/ 	.word	index@(_ZN7cutlass13device_kernelINS_4conv6kernel13ConvUniversalINS1_16ConvProblemShapeILNS1_8OperatorE0ELi2EEENS1_10collective14CollectiveConvINS1_46MainloopSm90TmaGmmaWarpSpecializedImplicitGemmILS5_0ELi2ELi2EN4cute5tupleIJNSA_1CILi1EEESD_SD_EEENS1_36KernelImplicitTmaWarpSpecializedSm90ELi1EEENSB_IJNSC_ILi256EEENSC_ILi64EEENSB_IJSI_EEEEEENS_10tfloat32_tESL_NSA_8TiledMMAINSA_8MMA_AtomIJNSA_4SM904GMMA29MMA_64x64x8_F32TF32TF32_SS_TNILNSP_7ScaleInE1ELSR_1EEEEEENSA_6LayoutISE_NSB_IJNSC_ILi0EEESV_SV_EEEEENSB_IJNSA_10UnderscoreESY_SY_EEEEENS7_6detail26Sm90ImplicitGemmTileTraitsINSA_20SM90_TMA_LOAD_IM2COLENSA_14ComposedLayoutINSA_7SwizzleILi3ELi4ELi3EEENSA_18smem_ptr_flag_bitsILi32EEENSU_INSB_IJNSB_IJNSC_ILi8EEENSC_ILi32EEEEEENSB_IJS1A_NSC_ILi2EEEEEENSB_IJSD_S1C_EEEEEENSB_IJNSB_IJS1A_NSC_ILi512EEEEEENSB_IJSD_SH_EEENSB_IJSV_NSC_ILi16384EEEEEEEEEEEEEvEENS12_INSA_13SM90_TMA_LOADENS14_IS16_S18_NSU_INSB_IJNSB_IJS19_S19_EEES1D_S1E_EEENSB_IJS1H_S1I_NSB_IJSV_NSC_ILi4096EEEEEEEEEEEEEvEEEENS_8epilogue10collective6detail29Sm90TmaWarpSpecializedAdapterINS20_15DefaultEpilogueISL_NSB_IJNSB_IJlllEEESD_SV_EEES25_NS1Z_6thread17LinearCombinationISL_Li1EffLNS26_9ScaleType4KindE0ELNS_15FloatRoundStyleE2ESL_EENS_4gemm15EpilogueDefaultEEEEEvvEEEEvNT_6ParamsE)
        /*0008*/ 	.word	0x0000009a


	//----- nvinfo : EIATTR_FRAME_SIZE
	.align		4
.L_12:
        /*000c*/ 	.byte	0x04, 0x11
        /*000e*/ 	.short	(.L_14 - .L_13)
	.align		4
.L_13:
        /*0010*/ 	.word	index@(_ZN7cutlass13device_kernelINS_4conv6kernel13ConvUniversalINS1_16ConvProblemShapeILNS1_8OperatorE0ELi2EEENS1_10collective14CollectiveConvINS1_46MainloopSm90TmaGmmaWarpSpecializedImplicitGemmILS5_0ELi2ELi2EN4cute5tupleIJNSA_1CILi1EEESD_SD_EEENS1_36KernelImplicitTmaWarpSpecializedSm90ELi1EEENSB_IJNSC_ILi256EEENSC_ILi64EEENSB_IJSI_EEEEEENS_10tfloat32_tESL_NSA_8TiledMMAINSA_8MMA_AtomIJNSA_4SM904GMMA29MMA_64x64x8_F32TF32TF32_SS_TNILNSP_7ScaleInE1ELSR_1EEEEEENSA_6LayoutISE_NSB_IJNSC_ILi0EEESV_SV_EEEEENSB_IJNSA_10UnderscoreESY_SY_EEEEENS7_6detail26Sm90ImplicitGemmTileTraitsINSA_20SM90_TMA_LOAD_IM2COLENSA_14ComposedLayoutINSA_7SwizzleILi3ELi4ELi3EEENSA_18smem_ptr_flag_bitsILi32EEENSU_INSB_IJNSB_IJNSC_ILi8EEENSC_ILi32EEEEEENSB_IJS1A_NSC_ILi2EEEEEENSB_IJSD_S1C_EEEEEENSB_IJNSB_IJS1A_NSC_ILi512EEEEEENSB_IJSD_SH_EEENSB_IJSV_NSC_ILi16384EEEEEEEEEEEEEvEENS12_INSA_13SM90_TMA_LOADENS14_IS16_S18_NSU_INSB_IJNSB_IJS19_S19_EEES1D_S1E_EEENSB_IJS1H_S1I_NSB_IJSV_NSC_ILi4096EEEEEEEEEEEEEvEEEENS_8epilogue10collective6detail29Sm90TmaWarpSpecializedAdapterINS20_15DefaultEpilogueISL_NSB_IJNSB_IJlllEEESD_SV_EEES25_NS1Z_6thread17LinearCombinationISL_Li1EffLNS26_9ScaleType4KindE0ELNS_15FloatRoundStyleE2ESL_EENS_4gemm15EpilogueDefaultEEEEEvvEEEEvNT_6ParamsE)
        /*0014*/ 	.word	0x00000000


	//----- nvinfo : EIATTR_MIN_STACK_SIZE
	.align		4
.L_14:
        /*0018*/ 	.byte	0x04, 0x12
        /*001a*/ 	.short	(.L_16 - .L_15)
	.align		4
.L_15:
        /*001c*/ 	.word	index@(_ZN7cutlass13device_kernelINS_4conv6kernel13ConvUniversalINS1_16ConvProblemShapeILNS1_8OperatorE0ELi2EEENS1_10collective14CollectiveConvINS1_46MainloopSm90TmaGmmaWarpSpecializedImplicitGemmILS5_0ELi2ELi2EN4cute5tupleIJNSA_1CILi1EEESD_SD_EEENS1_36KernelImplicitTmaWarpSpecializedSm90ELi1EEENSB_IJNSC_ILi256EEENSC_ILi64EEENSB_IJSI_EEEEEENS_10tfloat32_tESL_NSA_8TiledMMAINSA_8MMA_AtomIJNSA_4SM904GMMA29MMA_64x64x8_F32TF32TF32_SS_TNILNSP_7ScaleInE1ELSR_1EEEEEENSA_6LayoutISE_NSB_IJNSC_ILi0EEESV_SV_EEEEENSB_IJNSA_10UnderscoreESY_SY_EEEEENS7_6detail26Sm90ImplicitGemmTileTraitsINSA_20SM90_TMA_LOAD_IM2COLENSA_14ComposedLayoutINSA_7SwizzleILi3ELi4ELi3EEENSA_18smem_ptr_flag_bitsILi32EEENSU_INSB_IJNSB_IJNSC_ILi8EEENSC_ILi32EEEEEENSB_IJS1A_NSC_ILi2EEEEEENSB_IJSD_S1C_EEEEEENSB_IJNSB_IJS1A_NSC_ILi512EEEEEENSB_IJSD_SH_EEENSB_IJSV_NSC_ILi16384EEEEEEEEEEEEEvEENS12_INSA_13SM90_TMA_LOADENS14_IS16_S18_NSU_INSB_IJNSB_IJS19_S19_EEES1D_S1E_EEENSB_IJS1H_S1I_NSB_IJSV_NSC_ILi4096EEEEEEEEEEEEEvEEEENS_8epilogue10collective6detail29Sm90TmaWarpSpecializedAdapterINS20_15DefaultEpilogueISL_NSB_IJNSB_IJlllEEESD_SV_EEES25_NS1Z_6thread17LinearCombinationISL_Li1EffLNS26_9ScaleType4KindE0ELNS_15FloatRoundStyleE2ESL_EENS_4gemm15EpilogueDefaultEEEEEvvEEEEvNT_6ParamsE)
        /*0020*/ 	.word	0x00000000
.L_16:


//--------------------- .nv.compat                --------------------------
	.section	.nv.compat,"",@"SHT_CUDA_COMPAT_INFO"
	.align	4
        /*0000*/ 	.byte	0x02, 0x09, 0x01, 0x00, 0x02, 0x02, 0x04, 0x00, 0x02, 0x05, 0x05, 0x00, 0x03, 0x07, 0x01, 0x01
        /*0010*/ 	.byte	0x02, 0x03, 0x01, 0x00, 0x02, 0x06, 0x01, 0x00, 0x04, 0x0b, 0x08, 0x00, 0x00, 0x00, 0x00, 0x00
        /*0020*/ 	.byte	0x00, 0x00, 0x00, 0x00


//--------------------- .nv.info._ZN7cutlass13device_kernelINS_4conv6kernel13ConvUniversalINS1_16ConvProblemShapeILNS1_8OperatorE0ELi2EEENS1_10collective14CollectiveConvINS1_46MainloopSm90TmaGmmaWarpSpecializedImplicitGemmILS5_0ELi2ELi2EN4cute5tupleIJNSA_1CILi1EEESD_SD_EEENS1_36KernelImplicitTmaWarpSpecializedSm90ELi1EEENSB_IJNSC_ILi256EEENSC_ILi64EEENSB_IJSI_EEEEEENS_10tfloat32_tESL_NSA_8TiledMMAINSA_8MMA_AtomIJNSA_4SM904GMMA29MMA_64x64x8_F32TF32TF32_SS_TNILNSP_7ScaleInE1ELSR_1EEEEEENSA_6LayoutISE_NSB_IJNSC_ILi0EEESV_SV_EEEEENSB_IJNSA_10UnderscoreESY_SY_EEEEENS7_6detail26Sm90ImplicitGemmTileTraitsINSA_20SM90_TMA_LOAD_IM2COLENSA_14ComposedLayoutINSA_7SwizzleILi3ELi4ELi3EEENSA_18smem_ptr_flag_bitsILi32EEENSU_INSB_IJNSB_IJNSC_ILi8EEENSC_ILi32EEEEEENSB_IJS1A_NSC_ILi2EEEEEENSB_IJSD_S1C_EEEEEENSB_IJNSB_IJS1A_NSC_ILi512EEEEEENSB_IJSD_SH_EEENSB_IJSV_NSC_ILi16384EEEEEEEEEEEEEvEENS12_INSA_13SM90_TMA_LOADENS14_IS16_S18_NSU_INSB_IJNSB_IJS19_S19_EEES1D_S1E_EEENSB_IJS1H_S1I_NSB_IJSV_NSC_ILi4096EEEEEEEEEEEEEvEEEENS_8epilogue10collective6detail29Sm90TmaWarpSpecializedAdapterINS20_15DefaultEpilogueISL_NSB_IJNSB_IJlllEEESD_SV_EEES25_NS1Z_6thread17LinearCombinationISL_Li1EffLNS26_9ScaleType4KindE0ELNS_15FloatRoundStyleE2ESL_EENS_4gemm15EpilogueDefaultEEEEEvvEEEEvNT_6ParamsE --------------------------
	.section	.nv.info._ZN7cutlass13device_kernelINS_4conv6kernel13ConvUniversalINS1_16ConvProblemShapeILNS1_8OperatorE0ELi2EEENS1_10collective14CollectiveConvINS1_46MainloopSm90TmaGmmaWarpSpecializedImplicitGemmILS5_0ELi2ELi2EN4cute5tupleIJNSA_1CILi1EEESD_SD_EEENS1_36KernelImplicitTmaWarpSpecializedSm90ELi1EEENSB_IJNSC_ILi256EEENSC_ILi64EEENSB_IJSI_EEEEEENS_10tfloat32_tESL_NSA_8TiledMMAINSA_8MMA_AtomIJNSA_4SM904GMMA29MMA_64x64x8_F32TF32TF32_SS_TNILNSP_7ScaleInE1ELSR_1EEEEEENSA_6LayoutISE_NSB_IJNSC_ILi0EEESV_SV_EEEEENSB_IJNSA_10UnderscoreESY_SY_EEEEENS7_6detail26Sm90ImplicitGemmTileTraitsINSA_20SM90_TMA_LOAD_IM2COLENSA_14ComposedLayoutINSA_7SwizzleILi3ELi4ELi3EEENSA_18smem_ptr_flag_bitsILi32EEENSU_INSB_IJNSB_IJNSC_ILi8EEENSC_ILi32EEEEEENSB_IJS1A_NSC_ILi2EEEEEENSB_IJSD_S1C_EEEEEENSB_IJNSB_IJS1A_NSC_ILi512EEEEEENSB_IJSD_SH_EEENSB_IJSV_NSC_ILi16384EEEEEEEEEEEEEvEENS12_INSA_13SM90_TMA_LOADENS14_IS16_S18_NSU_INSB_IJNSB_IJS19_S19_EEES1D_S1E_EEENSB_IJS1H_S1I_NSB_IJSV_NSC_ILi4096EEEEEEEEEEEEEvEEEENS_8epilogue10collective6detail29Sm90TmaWarpSpecializedAdapterINS20_15DefaultEpilogueISL_NSB_IJNSB_IJlllEEESD_SV_EEES25_NS1Z_6thread17LinearCombinationISL_Li1EffLNS26_9ScaleType4KindE0ELNS_15FloatRoundStyleE2ESL_EENS_4gemm15EpilogueDefaultEEEEEvvEEEEvNT_6ParamsE,"",@"SHT_CUDA_INFO"
	.sectionflags	@""
	.align	4


	//----- nvinfo : EIATTR_CUDA_API_VERSION
	.align		4
        /*0000*/ 	.byte	0x04, 0x37
        /*0002*/ 	.short	(.L_18 - .L_17)
.L_17:
        /*0004*/ 	.word	0x00000082


	//----- nvinfo : EIATTR_KPARAM_INFO
	.align		4
.L_18:
        /*0008*/ 	.byte	0x04, 0x17
        /*000a*/ 	.short	(.L_20 - .L_19)
.L_19:
        /*000c*/ 	.word	0x00000000
        /*0010*/ 	.short	0x0000
        /*0012*/ 	.short	0x0070
        /*0014*/ 	.byte	0x00, 0xf0, 0x01, 0x0e


	//----- nvinfo : EIATTR_SPARSE_MMA_MASK
	.align		4
.L_20:
        /*0018*/ 	.byte	0x03, 0x50
        /*001a*/ 	.short	0x0000


	//----- nvinfo : EIATTR_MAXREG_COUNT
	.align		4
        /*001c*/ 	.byte	0x03, 0x1b
        /*001e*/ 	.short	0x00ff


	//----- nvinfo : EIATTR_NUM_BARRIERS
	.align		4
        /*0020*/ 	.byte	0x02, 0x4c
        /*0022*/ 	.byte	0x01
	.zero		1


	//----- nvinfo : EIATTR_MERCURY_ISA_VERSION
	.align		4
        /*0024*/ 	.byte	0x03, 0x5f
        /*0026*/ 	.short	0x0101


	//----- nvinfo : EIATTR_COOP_GROUP_MASK_REGIDS
	.align		4
        /*0028*/ 	.byte	0x04, 0x29
        /*002a*/ 	.short	(.L_22 - .L_21)


	//   ....[0]....
.L_21:
        /*002c*/ 	.word	0xffffffff


	//   ....[1]....
        /*0030*/ 	.word	0xffffffff


	//   ....[2]....
        /*0034*/ 	.word	0xffffffff


	//----- nvinfo : EIATTR_COOP_GROUP_INSTR_OFFSETS
	.align		4
.L_22:
        /*0038*/ 	.byte	0x04, 0x28
        /*003a*/ 	.short	(.L_24 - .L_23)


	//   ....[0]....
.L_23:
        /*003c*/ 	.word	0x00000060


	//   ....[1]....
        /*0040*/ 	.word	0x00000070


	//   ....[2]....
        /*0044*/ 	.word	0x00000130


	//----- nvinfo : EIATTR_MBARRIER_INSTR_OFFSETS
	.align		4
.L_24:
        /*0048*/ 	.byte	0x04, 0x39
        /*004a*/ 	.short	(.L_26 - .L_25)


	//   ....[0]....
.L_25:
        /*004c*/ 	.word	0x00000250
        /*0050*/ 	.word	0x000000ff
        /*0054*/ 	.word	0x00028000
        /*0058*/ 	.short	0x0100
        /*005a*/ 	.byte	0x08
	.zero		1


	//   ....[1]....
        /*005c*/ 	.word	0x00000260
        /*0060*/ 	.word	0x000000ff
        /*0064*/ 	.word	0x00028010
        /*0068*/ 	.short	0x0100
        /*006a*/ 	.byte	0x08
	.zero		1


	//   ....[2]....
        /*006c*/ 	.word	0x00000270
        /*0070*/ 	.word	0x000000ff
        /*0074*/ 	.word	0x00028008
        /*0078*/ 	.short	0x0100
        /*007a*/ 	.byte	0x08
	.zero		1


	//   ....[3]....
        /*007c*/ 	.word	0x00000280
        /*0080*/ 	.word	0x000000ff
        /*0084*/ 	.word	0x00028018
        /*0088*/ 	.short	0x0100
        /*008a*/ 	.byte	0x08
	.zero		1


	//   ....[4]....
        /*008c*/ 	.word	0x00000b30
        /*0090*/ 	.word	0x00000004
        /*0094*/ 	.word	0x00028000
        /*0098*/ 	.short	0x010a
        /*009a*/ 	.byte	0x3f
	.zero		1


	//   ....[5]....
        /*009c*/ 	.word	0x00001610
        /*00a0*/ 	.word	0x00000005
        /*00a4*/ 	.word	0x00028000
        /*00a8*/ 	.short	0x010a
        /*00aa*/ 	.byte	0x3f
	.zero		1


	//   ....[6]....
        /*00ac*/ 	.word	0x00001f70
        /*00b0*/ 	.word	0x000000ff
        /*00b4*/ 	.word	0x00000000
        /*00b8*/ 	.short	0x0101
        /*00ba*/ 	.byte	0x09
	.zero		1


	//   ....[7]....
        /*00bc*/ 	.word	0x00002140
        /*00c0*/ 	.word	0x00000003
        /*00c4*/ 	.word	0x00000000
        /*00c8*/ 	.short	0x0101
        /*00ca*/ 	.byte	0x3f
	.zero		1


	//   ....[8]....
        /*00cc*/ 	.word	0x0000c870
        /*00d0*/ 	.word	0x0000000a
        /*00d4*/ 	.word	0x00028010
        /*00d8*/ 	.short	0x010a
        /*00da*/ 	.byte	0x3f
	.zero		1


	//   ....[9]....
        /*00dc*/ 	.word	0x00012a10
        /*00e0*/ 	.word	0x00000003
        /*00e4*/ 	.word	0x00000000
        /*00e8*/ 	.short	0x010a
        /*00ea*/ 	.byte	0x3f
	.zero		1


	//   ....[10]....
        /*00ec*/ 	.word	0x00012ac0
        /*00f0*/ 	.word	0x00000003
        /*00f4*/ 	.word	0x00000000
        /*00f8*/ 	.short	0x010a
        /*00fa*/ 	.byte	0x3f
	.zero		1


	//----- nvinfo : EIATTR_NUM_MBARRIERS
	.align		4
.L_26:
        /*00fc*/ 	.byte	0x03, 0x38
        /*00fe*/ 	.short	0x0004


	//----- nvinfo : EIATTR_EXIT_INSTR_OFFSETS
	.align		4
        /*0100*/ 	.byte	0x04, 0x1c
        /*0102*/ 	.short	(.L_28 - .L_27)


	//   ....[0]....
.L_27:
        /*0104*/ 	.word	0x00000660


	//   ....[1]....
        /*0108*/ 	.word	0x00002290


	//   ....[2]....
        /*010c*/ 	.word	0x000091d0


	//   ....[3]....
        /*0110*/ 	.word	0x00009200


	//   ....[4]....
        /*0114*/ 	.word	0x0000c410


	//   ....[5]....
        /*0118*/ 	.word	0x0000c440


	//   ....[6]....
        /*011c*/ 	.word	0x0000c460


	//   ....[7]....
        /*0120*/ 	.word	0x00012910


	//   ....[8]....
        /*0124*/ 	.word	0x00012af0


	//----- nvinfo : EIATTR_MAX_THREADS
	.align		4
.L_28:
        /*0128*/ 	.byte	0x04, 0x05
        /*012a*/ 	.short	(.L_30 - .L_29)
.L_29:
        /*012c*/ 	.word	0x00000100
        /*0130*/ 	.word	0x00000001
        /*0134*/ 	.word	0x00000001


	//----- nvinfo : EIATTR_CRS_STACK_SIZE
	.align		4
.L_30:
        /*0138*/ 	.byte	0x04, 0x1e
        /*013a*/ 	.short	(.L_32 - .L_31)
.L_31:
        /*013c*/ 	.word	0x00000000


	//----- nvinfo : EIATTR_CBANK_PARAM_SIZE
	.align		4
.L_32:
        /*0140*/ 	.byte	0x03, 0x19
        /*0142*/ 	.short	0x03f0


	//----- nvinfo : EIATTR_PARAM_CBANK
	.align		4
        /*0144*/ 	.byte	0x04, 0x0a
        /*0146*/ 	.short	(.L_34 - .L_33)
	.align		4
.L_33:
        /*0148*/ 	.word	index@(.nv.constant0._ZN7cutlass13device_kernelINS_4conv6kernel13ConvUniversalINS1_16ConvProblemShapeILNS1_8OperatorE0ELi2EEENS1_10collective14CollectiveConvINS1_46MainloopSm90TmaGmmaWarpSpecializedImplicitGemmILS5_0ELi2ELi2EN4cute5tupleIJNSA_1CILi1EEESD_SD_EEENS1_36KernelImplicitTmaWarpSpecializedSm90ELi1EEENSB_IJNSC_ILi256EEENSC_ILi64EEENSB_IJSI_EEEEEENS_10tfloat32_tESL_NSA_8TiledMMAINSA_8MMA_AtomIJNSA_4SM904GMMA29MMA_64x64x8_F32TF32TF32_SS_TNILNSP_7ScaleInE1ELSR_1EEEEEENSA_6LayoutISE_NSB_IJNSC_ILi0EEESV_SV_EEEEENSB_IJNSA_10UnderscoreESY_SY_EEEEENS7_6detail26Sm90ImplicitGemmTileTraitsINSA_20SM90_TMA_LOAD_IM2COLENSA_14ComposedLayoutINSA_7SwizzleILi3ELi4ELi3EEENSA_18smem_ptr_flag_bitsILi32EEENSU_INSB_IJNSB_IJNSC_ILi8EEENSC_ILi32EEEEEENSB_IJS1A_NSC_ILi2EEEEEENSB_IJSD_S1C_EEEEEENSB_IJNSB_IJS1A_NSC_ILi512EEEEEENSB_IJSD_SH_EEENSB_IJSV_NSC_ILi16384EEEEEEEEEEEEEvEENS12_INSA_13SM90_TMA_LOADENS14_IS16_S18_NSU_INSB_IJNSB_IJS19_S19_EEES1D_S1E_EEENSB_IJS1H_S1I_NSB_IJSV_NSC_ILi4096EEEEEEEEEEEEEvEEEENS_8epilogue10collective6detail29Sm90TmaWarpSpecializedAdapterINS20_15DefaultEpilogueISL_NSB_IJNSB_IJlllEEESD_SV_EEES25_NS1Z_6thread17LinearCombinationISL_Li1EffLNS26_9ScaleType4KindE0ELNS_15FloatRoundStyleE2ESL_EENS_4gemm15EpilogueDefaultEEEEEvvEEEEvNT_6ParamsE)
        /*014c*/ 	.short	0x0210
        /*014e*/ 	.short	0x03f0


	//----- nvinfo : EIATTR_SW_WAR
	.align		4
.L_34:
        /*0150*/ 	.byte	0x04, 0x36
        /*0152*/ 	.short	(.L_36 - .L_35)
.L_35:
        /*0154*/ 	.word	0x00000008
.L_36:


//--------------------- .nv.callgraph             --------------------------
	.section	.nv.callgraph,"",@"SHT_CUDA_CALLGRAPH"
	.align	4
	.sectionentsize	8
	.align		4
        /*0000*/ 	.word	0x00000000
	.align		4
        /*0004*/ 	.word	0xffffffff
	.align		4
        /*0008*/ 	.word	0x00000000
	.align		4
        /*000c*/ 	.word	0xfffffffe
	.align		4
        /*0010*/ 	.word	0x00000000
	.align		4
        /*0014*/ 	.word	0xfffffffd
	.align		4
        /*0018*/ 	.word	0x00000000
	.align		4
        /*001c*/ 	.word	0xfffffffc


//--------------------- .nv.constant4             --------------------------
	.section	.nv.constant4,"a",@progbits
	.align	8
	.align		8
.nv.constant4:
        /*0000*/ 	.dword	_ZN39_INTERNAL_41903034_4_k_cu_044c4a8d_29714cuda3std3__45__cpo5beginE
	.align		8
        /*0008*/ 	.dword	_ZN39_INTERNAL_41903034_4_k_cu_044c4a8d_29714cuda3std3__45__cpo3endE
	.align		8
        /*0010*/ 	.dword	_ZN39_INTERNAL_41903034_4_k_cu_044c4a8d_29714cuda3std3__45__cpo6cbeginE
	.align		8
        /*0018*/ 	.dword	_ZN39_INTERNAL_41903034_4_k_cu_044c4a8d_29714cuda3std3__45__cpo4cendE
	.align		8
        /*0020*/ 	.dword	_ZN39_INTERNAL_41903034_4_k_cu_044c4a8d_29714cuda3std3__441_GLOBAL__N__41903034_4_k_cu_044c4a8d_29716ignoreE
	.align		8
        /*0028*/ 	.dword	_ZN39_INTERNAL_41903034_4_k_cu_044c4a8d_29714cuda3std3__419piecewise_constructE
	.align		8
        /*0030*/ 	.dword	_ZN39_INTERNAL_41903034_4_k_cu_044c4a8d_29714cuda3std3__48in_placeE
	.align		8
        /*0038*/ 	.dword	_ZN39_INTERNAL_41903034_4_k_cu_044c4a8d_29714cuda3std6ranges3__45__cpo4swapE
	.align		8
        /*0040*/ 	.dword	_ZN39_INTERNAL_41903034_4_k_cu_044c4a8d_29714cuda3std6ranges3__45__cpo9iter_moveE
	.align		8
        /*0048*/ 	.dword	_ZN39_INTERNAL_41903034_4_k_cu_044c4a8d_29714cute7productE
	.align		8
        /*0050*/ 	.dword	_ZN39_INTERNAL_41903034_4_k_cu_044c4a8d_29714cute1_E


//--------------------- .text._ZN7cutlass13device_kernelINS_4conv6kernel13ConvUniversalINS1_16ConvProblemShapeILNS1_8OperatorE0ELi2EEENS1_10collective14CollectiveConvINS1_46MainloopSm90TmaGmmaWarpSpecializedImplicitGemmILS5_0ELi2ELi2EN4cute5tupleIJNSA_1CILi1EEESD_SD_EEENS1_36KernelImplicitTmaWarpSpecializedSm90ELi1EEENSB_IJNSC_ILi256EEENSC_ILi64EEENSB_IJSI_EEEEEENS_10tfloat32_tESL_NSA_8TiledMMAINSA_8MMA_AtomIJNSA_4SM904GMMA29MMA_64x64x8_F32TF32TF32_SS_TNILNSP_7ScaleInE1ELSR_1EEEEEENSA_6LayoutISE_NSB_IJNSC_ILi0EEESV_SV_EEEEENSB_IJNSA_10UnderscoreESY_SY_EEEEENS7_6detail26Sm90ImplicitGemmTileTraitsINSA_20SM90_TMA_LOAD_IM2COLENSA_14ComposedLayoutINSA_7SwizzleILi3ELi4ELi3EEENSA_18smem_ptr_flag_bitsILi32EEENSU_INSB_IJNSB_IJNSC_ILi8EEENSC_ILi32EEEEEENSB_IJS1A_NSC_ILi2EEEEEENSB_IJSD_S1C_EEEEEENSB_IJNSB_IJS1A_NSC_ILi512EEEEEENSB_IJSD_SH_EEENSB_IJSV_NSC_ILi16384EEEEEEEEEEEEEvEENS12_INSA_13SM90_TMA_LOADENS14_IS16_S18_NSU_INSB_IJNSB_IJS19_S19_EEES1D_S1E_EEENSB_IJS1H_S1I_NSB_IJSV_NSC_ILi4096EEEEEEEEEEEEEvEEEENS_8epilogue10collective6detail29Sm90TmaWarpSpecializedAdapterINS20_15DefaultEpilogueISL_NSB_IJNSB_IJlllEEESD_SV_EEES25_NS1Z_6thread17LinearCombinationISL_Li1EffLNS26_9ScaleType4KindE0ELNS_15FloatRoundStyleE2ESL_EENS_4gemm15EpilogueDefaultEEEEEvvEEEEvNT_6ParamsE --------------------------
	.section	.text._ZN7cutlass13device_kernelINS_4conv6kernel13ConvUniversalINS1_16ConvProblemShapeILNS1_8OperatorE0ELi2EEENS1_10collective14CollectiveConvINS1_46MainloopSm90TmaGmmaWarpSpecializedImplicitGemmILS5_0ELi2ELi2EN4cute5tupleIJNSA_1CILi1EEESD_SD_EEENS1_36KernelImplicitTmaWarpSpecializedSm90ELi1EEENSB_IJNSC_ILi256EEENSC_ILi64EEENSB_IJSI_EEEEEENS_10tfloat32_tESL_NSA_8TiledMMAINSA_8MMA_AtomIJNSA_4SM904GMMA29MMA_64x64x8_F32TF32TF32_SS_TNILNSP_7ScaleInE1ELSR_1EEEEEENSA_6LayoutISE_NSB_IJNSC_ILi0EEESV_SV_EEEEENSB_IJNSA_10UnderscoreESY_SY_EEEEENS7_6detail26Sm90ImplicitGemmTileTraitsINSA_20SM90_TMA_LOAD_IM2COLENSA_14ComposedLayoutINSA_7SwizzleILi3ELi4ELi3EEENSA_18smem_ptr_flag_bitsILi32EEENSU_INSB_IJNSB_IJNSC_ILi8EEENSC_ILi32EEEEEENSB_IJS1A_NSC_ILi2EEEEEENSB_IJSD_S1C_EEEEEENSB_IJNSB_IJS1A_NSC_ILi512EEEEEENSB_IJSD_SH_EEENSB_IJSV_NSC_ILi16384EEEEEEEEEEEEEvEENS12_INSA_13SM90_TMA_LOADENS14_IS16_S18_NSU_INSB_IJNSB_IJS19_S19_EEES1D_S1E_EEENSB_IJS1H_S1I_NSB_IJSV_NSC_ILi4096EEEEEEEEEEEEEvEEEENS_8epilogue10collective6detail29Sm90TmaWarpSpecializedAdapterINS20_15DefaultEpilogueISL_NSB_IJNSB_IJlllEEESD_SV_EEES25_NS1Z_6thread17LinearCombinationISL_Li1EffLNS26_9ScaleType4KindE0ELNS_15FloatRoundStyleE2ESL_EENS_4gemm15EpilogueDefaultEEEEEvvEEEEvNT_6ParamsE,"ax",@progbits
	.align	128
.text._ZN7cutlass13device_kernelINS_4conv6kernel13ConvUniversalINS1_16ConvProblemShapeILNS1_8OperatorE0ELi2EEENS1_10collective14CollectiveConvINS1_46MainloopSm90TmaGmmaWarpSpecializedImplicitGemmILS5_0ELi2ELi2EN4cute5tupleIJNSA_1CILi1EEESD_SD_EEENS1_36KernelImplicitTmaWarpSpecializedSm90ELi1EEENSB_IJNSC_ILi256EEENSC_ILi64EEENSB_IJSI_EEEEEENS_10tfloat32_tESL_NSA_8TiledMMAINSA_8MMA_AtomIJNSA_4SM904GMMA29MMA_64x64x8_F32TF32TF32_SS_TNILNSP_7ScaleInE1ELSR_1EEEEEENSA_6LayoutISE_NSB_IJNSC_ILi0EEESV_SV_EEEEENSB_IJNSA_10UnderscoreESY_SY_EEEEENS7_6detail26Sm90ImplicitGemmTileTraitsINSA_20SM90_TMA_LOAD_IM2COLENSA_14ComposedLayoutINSA_7SwizzleILi3ELi4ELi3EEENSA_18smem_ptr_flag_bitsILi32EEENSU_INSB_IJNSB_IJNSC_ILi8EEENSC_ILi32EEEEEENSB_IJS1A_NSC_ILi2EEEEEENSB_IJSD_S1C_EEEEEENSB_IJNSB_IJS1A_NSC_ILi512EEEEEENSB_IJSD_SH_EEENSB_IJSV_NSC_ILi16384EEEEEEEEEEEEEvEENS12_INSA_13SM90_TMA_LOADENS14_IS16_S18_NSU_INSB_IJNSB_IJS19_S19_EEES1D_S1E_EEENSB_IJS1H_S1I_NSB_IJSV_NSC_ILi4096EEEEEEEEEEEEEvEEEENS_8epilogue10collective6detail29Sm90TmaWarpSpecializedAdapterINS20_15DefaultEpilogueISL_NSB_IJNSB_IJlllEEESD_SV_EEES25_NS1Z_6thread17LinearCombinationISL_Li1EffLNS26_9ScaleType4KindE0ELNS_15FloatRoundStyleE2ESL_EENS_4gemm15EpilogueDefaultEEEEEvvEEEEvNT_6ParamsE:
        .type           _ZN7cutlass13device_kernelINS_4conv6kernel13ConvUniversalINS1_16ConvProblemShapeILNS1_8OperatorE0ELi2EEENS1_10collective14CollectiveConvINS1_46MainloopSm90TmaGmmaWarpSpecializedImplicitGemmILS5_0ELi2ELi2EN4cute5tupleIJNSA_1CILi1EEESD_SD_EEENS1_36KernelImplicitTmaWarpSpecializedSm90ELi1EEENSB_IJNSC_ILi256EEENSC_ILi64EEENSB_IJSI_EEEEEENS_10tfloat32_tESL_NSA_8TiledMMAINSA_8MMA_AtomIJNSA_4SM904GMMA29MMA_64x64x8_F32TF32TF32_SS_TNILNSP_7ScaleInE1ELSR_1EEEEEENSA_6LayoutISE_NSB_IJNSC_ILi0EEESV_SV_EEEEENSB_IJNSA_10UnderscoreESY_SY_EEEEENS7_6detail26Sm90ImplicitGemmTileTraitsINSA_20SM90_TMA_LOAD_IM2COLENSA_14ComposedLayoutINSA_7SwizzleILi3ELi4ELi3EEENSA_18smem_ptr_flag_bitsILi32EEENSU_INSB_IJNSB_IJNSC_ILi8EEENSC_ILi32EEEEEENSB_IJS1A_NSC_ILi2EEEEEENSB_IJSD_S1C_EEEEEENSB_IJNSB_IJS1A_NSC_ILi512EEEEEENSB_IJSD_SH_EEENSB_IJSV_NSC_ILi16384EEEEEEEEEEEEEvEENS12_INSA_13SM90_TMA_LOADENS14_IS16_S18_NSU_INSB_IJNSB_IJS19_S19_EEES1D_S1E_EEENSB_IJS1H_S1I_NSB_IJSV_NSC_ILi4096EEEEEEEEEEEEEvEEEENS_8epilogue10collective6detail29Sm90TmaWarpSpecializedAdapterINS20_15DefaultEpilogueISL_NSB_IJNSB_IJlllEEESD_SV_EEES25_NS1Z_6thread17LinearCombinationISL_Li1EffLNS26_9ScaleType4KindE0ELNS_15FloatRoundStyleE2ESL_EENS_4gemm15EpilogueDefaultEEEEEvvEEEEvNT_6ParamsE,@function
        .size           _ZN7cutlass13device_kernelINS_4conv6kernel13ConvUniversalINS1_16ConvProblemShapeILNS1_8OperatorE0ELi2EEENS1_10collective14CollectiveConvINS1_46MainloopSm90TmaGmmaWarpSpecializedImplicitGemmILS5_0ELi2ELi2EN4cute5tupleIJNSA_1CILi1EEESD_SD_EEENS1_36KernelImplicitTmaWarpSpecializedSm90ELi1EEENSB_IJNSC_ILi256EEENSC_ILi64EEENSB_IJSI_EEEEEENS_10tfloat32_tESL_NSA_8TiledMMAINSA_8MMA_AtomIJNSA_4SM904GMMA29MMA_64x64x8_F32TF32TF32_SS_TNILNSP_7ScaleInE1ELSR_1EEEEEENSA_6LayoutISE_NSB_IJNSC_ILi0EEESV_SV_EEEEENSB_IJNSA_10UnderscoreESY_SY_EEEEENS7_6detail26Sm90ImplicitGemmTileTraitsINSA_20SM90_TMA_LOAD_IM2COLENSA_14ComposedLayoutINSA_7SwizzleILi3ELi4ELi3EEENSA_18smem_ptr_flag_bitsILi32EEENSU_INSB_IJNSB_IJNSC_ILi8EEENSC_ILi32EEEEEENSB_IJS1A_NSC_ILi2EEEEEENSB_IJSD_S1C_EEEEEENSB_IJNSB_IJS1A_NSC_ILi512EEEEEENSB_IJSD_SH_EEENSB_IJSV_NSC_ILi16384EEEEEEEEEEEEEvEENS12_INSA_13SM90_TMA_LOADENS14_IS16_S18_NSU_INSB_IJNSB_IJS19_S19_EEES1D_S1E_EEENSB_IJS1H_S1I_NSB_IJSV_NSC_ILi4096EEEEEEEEEEEEEvEEEENS_8epilogue10collective6detail29Sm90TmaWarpSpecializedAdapterINS20_15DefaultEpilogueISL_NSB_IJNSB_IJlllEEESD_SV_EEES25_NS1Z_6thread17LinearCombinationISL_Li1EffLNS26_9ScaleType4KindE0ELNS_15FloatRoundStyleE2ESL_EENS_4gemm15EpilogueDefaultEEEEEvvEEEEvNT_6ParamsE,(.L_x_251 - _ZN7cutlass13device_kernelINS_4conv6kernel13ConvUniversalINS1_16ConvProblemShapeILNS1_8OperatorE0ELi2EEENS1_10collective14CollectiveConvINS1_46MainloopSm90TmaGmmaWarpSpecializedImplicitGemmILS5_0ELi2ELi2EN4cute5tupleIJNSA_1CILi1EEESD_SD_EEENS1_36KernelImplicitTmaWarpSpecializedSm90ELi1EEENSB_IJNSC_ILi256EEENSC_ILi64EEENSB_IJSI_EEEEEENS_10tfloat32_tESL_NSA_8TiledMMAINSA_8MMA_AtomIJNSA_4SM904GMMA29MMA_64x64x8_F32TF32TF32_SS_TNILNSP_7ScaleInE1ELSR_1EEEEEENSA_6LayoutISE_NSB_IJNSC_ILi0EEESV_SV_EEEEENSB_IJNSA_10UnderscoreESY_SY_EEEEENS7_6detail26Sm90ImplicitGemmTileTraitsINSA_20SM90_TMA_LOAD_IM2COLENSA_14ComposedLayoutINSA_7SwizzleILi3ELi4ELi3EEENSA_18smem_ptr_flag_bitsILi32EEENSU_INSB_IJNSB_IJNSC_ILi8EEENSC_ILi32EEEEEENSB_IJS1A_NSC_ILi2EEEEEENSB_IJSD_S1C_EEEEEENSB_IJNSB_IJS1A_NSC_ILi512EEEEEENSB_IJSD_SH_EEENSB_IJSV_NSC_ILi16384EEEEEEEEEEEEEvEENS12_INSA_13SM90_TMA_LOADENS14_IS16_S18_NSU_INSB_IJNSB_IJS19_S19_EEES1D_S1E_EEENSB_IJS1H_S1I_NSB_IJSV_NSC_ILi4096EEEEEEEEEEEEEvEEEENS_8epilogue10collective6detail29Sm90TmaWarpSpecializedAdapterINS20_15DefaultEpilogueISL_NSB_IJNSB_IJlllEEESD_SV_EEES25_NS1Z_6thread17LinearCombinationISL_Li1EffLNS26_9ScaleType4KindE0ELNS_15FloatRoundStyleE2ESL_EENS_4gemm15EpilogueDefaultEEEEEvvEEEEvNT_6ParamsE)
        .other          _ZN7cutlass13device_kernelINS_4conv6kernel13ConvUniversalINS1_16ConvProblemShapeILNS1_8OperatorE0ELi2EEENS1_10collective14CollectiveConvINS1_46MainloopSm90TmaGmmaWarpSpecializedImplicitGemmILS5_0ELi2ELi2EN4cute5tupleIJNSA_1CILi1EEESD_SD_EEENS1_36KernelImplicitTmaWarpSpecializedSm90ELi1EEENSB_IJNSC_ILi256EEENSC_ILi64EEENSB_IJSI_EEEEEENS_10tfloat32_tESL_NSA_8TiledMMAINSA_8MMA_AtomIJNSA_4SM904GMMA29MMA_64x64x8_F32TF32TF32_SS_TNILNSP_7ScaleInE1ELSR_1EEEEEENSA_6LayoutISE_NSB_IJNSC_ILi0EEESV_SV_EEEEENSB_IJNSA_10UnderscoreESY_SY_EEEEENS7_6detail26Sm90ImplicitGemmTileTraitsINSA_20SM90_TMA_LOAD_IM2COLENSA_14ComposedLayoutINSA_7SwizzleILi3ELi4ELi3EEENSA_18smem_ptr_flag_bitsILi32EEENSU_INSB_IJNSB_IJNSC_ILi8EEENSC_ILi32EEEEEENSB_IJS1A_NSC_ILi2EEEEEENSB_IJSD_S1C_EEEEEENSB_IJNSB_IJS1A_NSC_ILi512EEEEEENSB_IJSD_SH_EEENSB_IJSV_NSC_ILi16384EEEEEEEEEEEEEvEENS12_INSA_13SM90_TMA_LOADENS14_IS16_S18_NSU_INSB_IJNSB_IJS19_S19_EEES1D_S1E_EEENSB_IJS1H_S1I_NSB_IJSV_NSC_ILi4096EEEEEEEEEEEEEvEEEENS_8epilogue10collective6detail29Sm90TmaWarpSpecializedAdapterINS20_15DefaultEpilogueISL_NSB_IJNSB_IJlllEEESD_SV_EEES25_NS1Z_6thread17LinearCombinationISL_Li1EffLNS26_9ScaleType4KindE0ELNS_15FloatRoundStyleE2ESL_EENS_4gemm15EpilogueDefaultEEEEEvvEEEEvNT_6ParamsE,@"STO_CUDA_ENTRY STV_DEFAULT"
_ZN7cutlass13device_kernelINS_4conv6kernel13ConvUniversalINS1_16ConvProblemShapeILNS1_8OperatorE0ELi2EEENS1_10collective14CollectiveConvINS1_46MainloopSm90TmaGmmaWarpSpecializedImplicitGemmILS5_0ELi2ELi2EN4cute5tupleIJNSA_1CILi1EEESD_SD_EEENS1_36KernelImplicitTmaWarpSpecializedSm90ELi1EEENSB_IJNSC_ILi256EEENSC_ILi64EEENSB_IJSI_EEEEEENS_10tfloat32_tESL_NSA_8TiledMMAINSA_8MMA_AtomIJNSA_4SM904GMMA29MMA_64x64x8_F32TF32TF32_SS_TNILNSP_7ScaleInE1ELSR_1EEEEEENSA_6LayoutISE_NSB_IJNSC_ILi0EEESV_SV_EEEEENSB_IJNSA_10UnderscoreESY_SY_EEEEENS7_6detail26Sm90ImplicitGemmTileTraitsINSA_20SM90_TMA_LOAD_IM2COLENSA_14ComposedLayoutINSA_7SwizzleILi3ELi4ELi3EEENSA_18smem_ptr_flag_bitsILi32EEENSU_INSB_IJNSB_IJNSC_ILi8EEENSC_ILi32EEEEEENSB_IJS1A_NSC_ILi2EEEEEENSB_IJSD_S1C_EEEEEENSB_IJNSB_IJS1A_NSC_ILi512EEEEEENSB_IJSD_SH_EEENSB_IJSV_NSC_ILi16384EEEEEEEEEEEEEvEENS12_INSA_13SM90_TMA_LOADENS14_IS16_S18_NSU_INSB_IJNSB_IJS19_S19_EEES1D_S1E_EEENSB_IJS1H_S1I_NSB_IJSV_NSC_ILi4096EEEEEEEEEEEEEvEEEENS_8epilogue10collective6detail29Sm90TmaWarpSpecializedAdapterINS20_15DefaultEpilogueISL_NSB_IJNSB_IJlllEEESD_SV_EEES25_NS1Z_6thread17LinearCombinationISL_Li1EffLNS26_9ScaleType4KindE0ELNS_15FloatRoundStyleE2ESL_EENS_4gemm15EpilogueDefaultEEEEEvvEEEEvNT_6ParamsE:
[----:B------:R-:W-:Y:S01]  /*0000*/  LDC R1, c[0x0][0x28] ;  /* 0x00000a00ff017b82 */ /* 0x000fe20000000800 */
[----:B------:R-:W0:Y:S01]  /*0010*/  S2R R6, SR_TID.X ;  /* 0x0000000000067919 */ /* 0x000e220000002100 */
[----:B------:R-:W-:Y:S01]  /*0020*/  ELECT P0, URZ, PT ;  /* 0x00000000003f782f */ /* 0x000fe20003800000 */
[----:B------:R-:W-:Y:S01]  /*0030*/  BSSY B0, `(.L_x_0) ;  /* 0x000000f000007945 */ /* 0x000fe20003800000 */
[--C-:B0-----:R-:W-:Y:S02]  /*0040*/  SHF.R.U32.HI R0, RZ, 0x5, R6.reuse ;  /* 0x00000005ff007819 */ /* 0x101fe40000011606 */
[----:B------:R-:W-:-:S03]  /*0050*/  SHF.R.U32.HI R3, RZ, 0x7, R6 ;  /* 0x00000007ff037819 */ /* 0x000fc60000011606 */
[----:B------:R-:W0:Y:S04]  /*0060*/  SHFL.IDX PT, R2, R0, RZ, 0x1f ;  /* 0x00001fff00027589 */ /* 0x000e2800000e0000 */
[----:B------:R1:W2:Y:S01]  /*0070*/  SHFL.IDX PT, R5, R3, RZ, 0x1f ;  /* 0x00001fff03057589 */ /* 0x0002a200000e0000 */
[----:B0-----:R-:W-:-:S13]  /*0080*/  ISETP.NE.OR P0, PT, R2, RZ, !P0 ;  /* 0x000000ff0200720c */ /* 0x001fda0004705670 */
[----:B-12---:R-:W-:Y:S05]  /*0090*/  @P0 BRA `(.L_x_1) ;  /* 0x0000000000200947 */ /* 0x006fea0003800000 */
[----:B------:R-:W-:Y:S02]  /*00a0*/  ULDC.64 UR4, c[0x0][0x198] ;  /* 0x0000660000047ab9 */ /* 0x000fe40000000a00 */
[----:B------:R-:W-:Y:S02]  /*00b0*/  UIADD3 UR6, UP0, UR4, 0xf0, URZ ;  /* 0x000000f004067890 */ /* 0x000fe4000ff1e03f */
[----:B------:R-:W-:Y:S02]  /*00c0*/  UIADD3 UR4, UP1, UR4, 0x1f0, URZ ;  /* 0x000001f004047890 */ /* 0x000fe4000ff3e03f */
[----:B------:R-:W-:Y:S02]  /*00d0*/  UIADD3.X UR7, URZ, UR5, URZ, UP0, !UPT ;  /* 0x000000053f077290 */ /* 0x000fe400087fe43f */
[----:B------:R-:W-:-:S07]  /*00e0*/  UIADD3.X UR5, URZ, UR5, URZ, UP1, !UPT ;  /* 0x000000053f057290 */ /* 0x000fce0008ffe43f */
[----:B------:R0:W-:Y:S02]  /*00f0*/  UTMACCTL.PF [UR6] ;  /* 0x00000000060079b9 */ /* 0x0001e40008040000 */
[----:B------:R0:W-:Y:S02]  /*0100*/  UTMACCTL.PF [UR4] ;  /* 0x00000000040079b9 */ /* 0x0001e40008040000 */
[----:B0-----:R-:W-:Y:S01]  /*0110*/  NOP ;  /* 0x0000000000007918 */ /* 0x001fe20000000000 */
.L_x_1:
[----:B------:R-:W-:Y:S05]  /*0120*/  BSYNC B0 ;  /* 0x0000000000007941 */ /* 0x000fea0003800000 */
.L_x_0:
[----:B------:R-:W0:Y:S01]  /*0130*/  SHFL.IDX PT, R0, R0, RZ, 0x1f ;  /* 0x00001fff00007589 */ /* 0x000e2200000e0000 */
[----:B------:R-:W-:-:S04]  /*0140*/  SHF.R.S32.HI R3, RZ, 0x1f, R2 ;  /* 0x0000001fff037819 */ /* 0x000fc80000011402 */
[----:B------:R-:W-:Y:S02]  /*0150*/  LEA.HI R3, R3, R2, RZ, 0x2 ;  /* 0x0000000203037211 */ /* 0x000fe400078f10ff */
[----:B0-----:R-:W-:-:S13]  /*0160*/  ISETP.NE.AND P0, PT, R0, RZ, PT ;  /* 0x000000ff0000720c */ /* 0x001fda0003f05270 */
[----:B------:R-:W-:Y:S05]  /*0170*/  @P0 BRA `(.L_x_2) ;  /* 0x0000000000480947 */ /* 0x000fea0003800000 */
[----:B------:R-:W0:Y:S01]  /*0180*/  S2UR UR8, SR_CgaCtaId ;  /* 0x00000000000879c3 */ /* 0x000e220000008800 */
[----:B------:R-:W-:Y:S01]  /*0190*/  UMOV UR4, 0x400 ;  /* 0x0000040000047882 */ /* 0x000fe20000000000 */
[----:B------:R-:W-:Y:S01]  /*01a0*/  UMOV UR5, 0x1 ;  /* 0x0000000100057882 */ /* 0x000fe20000000000 */
[----:B------:R-:W-:Y:S01]  /*01b0*/  UMOV UR6, 0x80 ;  /* 0x0000008000067882 */ /* 0x000fe20000000000 */
[----:B------:R-:W-:Y:S01]  /*01c0*/  ELECT P0, URZ, PT ;  /* 0x00000000003f782f */ /* 0x000fe20003800000 */
[----:B------:R-:W-:-:S04]  /*01d0*/  UIADD3 UR6, -UR6, 0x100000, URZ ;  /* 0x0010000006067890 */ /* 0x000fc8000fffe13f */
[----:B------:R-:W-:Y:S02]  /*01e0*/  USHF.L.U32 UR7, UR6, 0xb, URZ ;  /* 0x0000000b06077899 */ /* 0x000fe4000800063f */
[----:B------:R-:W-:Y:S02]  /*01f0*/  USHF.L.U32 UR6, UR6, 0x1, URZ ;  /* 0x0000000106067899 */ /* 0x000fe4000800063f */
[----:B0-----:R-:W-:Y:S02]  /*0200*/  ULEA UR8, UR8, UR4, 0x18 ;  /* 0x0000000408087291 */ /* 0x001fe4000f8ec03f */
[----:B------:R-:W-:-:S04]  /*0210*/  UIADD3 UR4, -UR5, 0x100000, URZ ;  /* 0x0010000005047890 */ /* 0x000fc8000fffe13f */
[----:B------:R-:W-:Y:S02]  /*0220*/  USHF.L.U32 UR5, UR4, 0xb, URZ ;  /* 0x0000000b04057899 */ /* 0x000fe4000800063f */
[----:B------:R-:W-:Y:S01]  /*0230*/  USHF.L.U32 UR4, UR4, 0x1, URZ ;  /* 0x0000000104047899 */ /* 0x000fe2000800063f */
[----:B------:R-:W0:Y:S11]  /*0240*/  FENCE.VIEW.ASYNC.S ;  /* 0x00000000000073c6 */ /* 0x000e360000000000 */
[----:B0-----:R0:W1:Y:S01]  /*0250*/  SYNCS.EXCH.64 URZ, [UR8+0x28000], UR4 ;  /* 0x02800004083f75b2 */ /* 0x0010620008000100 */
[----:B------:R0:W2:Y:S01]  /*0260*/  SYNCS.EXCH.64 URZ, [UR8+0x28010], UR6 ;  /* 0x02801006083f75b2 */ /* 0x0000a20008000100 */
[----:B------:R0:W3:Y:S01]  /*0270*/  SYNCS.EXCH.64 URZ, [UR8+0x28008], UR4 ;  /* 0x02800804083f75b2 */ /* 0x0000e20008000100 */
[----:B------:R0:W4:Y:S01]  /*0280*/  SYNCS.EXCH.64 URZ, [UR8+0x28018], UR6 ;  /* 0x02801806083f75b2 */ /* 0x0001220008000100 */
[----:B------:R-:W-:Y:S01]  /*0290*/  NOP ;  /* 0x0000000000007918 */ /* 0x000fe20000000000 */
.L_x_2:
[----:B0-----:R-:W-:Y:S01]  /*02a0*/  ULDC.64 UR4, c[0x0][0x598] ;  /* 0x0001660000047ab9 */ /* 0x001fe20000000a00 */
[----:B------:R-:W-:Y:S01]  /*02b0*/  LOP3.LUT R3, R3, 0xfffffffc, RZ, 0xc0, !PT ;  /* 0xfffffffc03037812 */ /* 0x000fe200078ec0ff */
[----:B------:R-:W-:Y:S01]  /*02c0*/  NOP ;  /* 0x0000000000007918 */ /* 0x000fe20000000000 */
[----:B------:R-:W-:Y:S01]  /*02d0*/  ISETP.NE.U32.AND P0, PT, RZ, UR4, PT ;  /* 0x00000004ff007c0c */ /* 0x000fe2000bf05070 */
[----:B------:R-:W-:Y:S01]  /*02e0*/  NOP ;  /* 0x0000000000007918 */ /* 0x000fe20000000000 */
[----:B-1234-:R-:W-:Y:S01]  /*02f0*/  BAR.SYNC.DEFER_BLOCKING 0x0 ;  /* 0x0000000000007b1d */ /* 0x01efe20000010000 */
[----:B------:R-:W-:Y:S01]  /*0300*/  IMAD.IADD R4, R2, 0x1, -R3 ;  /* 0x0000000102047824 */ /* 0x000fe200078e0a03 */
[----:B------:R-:W-:Y:S02]  /*0310*/  ISETP.NE.AND.EX P0, PT, RZ, UR5, PT, P0 ;  /* 0x00000005ff007c0c */ /* 0x000fe4000bf05300 */
[C---:B------:R-:W-:Y:S02]  /*0320*/  ISETP.NE.AND P2, PT, R5.reuse, 0x1, PT ;  /* 0x000000010500780c */ /* 0x040fe40003f45270 */
[----:B------:R-:W-:Y:S01]  /*0330*/  LOP3.LUT P1, RZ, R5, R4, RZ, 0xfc, !PT ;  /* 0x0000000405ff7212 */ /* 0x000fe2000782fcff */
[----:B------:R-:W-:-:S03]  /*0340*/  ULDC.64 UR14, c[0x0][0x208] ;  /* 0x00008200000e7ab9 */ /* 0x000fc60000000a00 */
[----:B------:R-:W-:-:S04]  /*0350*/  SEL R0, RZ, 0x1, P1 ;  /* 0x00000001ff007807 */ /* 0x000fc80000800000 */
[----:B------:R-:W-:Y:S01]  /*0360*/  SEL R0, R0, 0x2, P2 ;  /* 0x0000000200007807 */ /* 0x000fe20001000000 */
[----:B------:R-:W-:Y:S06]  /*0370*/  @!P0 BRA `(.L_x_3) ;  /* 0x00000000001c8947 */ /* 0x000fec0003800000 */
[----:B------:R-:W0:Y:S02]  /*0380*/  LDC.64 R2, c[0x0][0x598] ;  /* 0x00016600ff027b82 */ /* 0x000e240000000a00 */
[----:B0-----:R-:W2:Y:S02]  /*0390*/  LDG.E.64 R2, desc[UR14][R2.64] ;  /* 0x0000000e02027981 */ /* 0x001ea4000c1e1b00 */
[----:B--2---:R-:W-:-:S04]  /*03a0*/  ISETP.NE.U32.AND P0, PT, R2, RZ, PT ;  /* 0x000000ff0200720c */ /* 0x004fc80003f05070 */
[----:B------:R-:W-:-:S13]  /*03b0*/  ISETP.NE.AND.EX P0, PT, R3, RZ, PT, P0 ;  /* 0x000000ff0300720c */ /* 0x000fda0003f05300 */
[----:B------:R-:W-:Y:S05]  /*03c0*/  @!P0 BRA `(.L_x_3) ;  /* 0x0000000000088947 */ /* 0x000fea0003800000 */
[----:B------:R2:W5:Y:S01]  /*03d0*/  LD.E R11, desc[UR14][R2.64] ;  /* 0x0000000e020b7980 */ /* 0x000562000c101900 */
[----:B------:R-:W-:Y:S05]  /*03e0*/  BRA `(.L_x_4) ;  /* 0x0000000000207947 */ /* 0x000fea0003800000 */
.L_x_3:
[----:B------:R-:W-:Y:S02]  /*03f0*/  ULDC.64 UR4, c[0x0][0x588] ;  /* 0x0001620000047ab9 */ /* 0x000fe40000000a00 */
[----:B------:R-:W-:-:S04]  /*0400*/  ISETP.NE.U32.AND P0, PT, RZ, UR4, PT ;  /* 0x00000004ff007c0c */ /* 0x000fc8000bf05070 */
[----:B------:R-:W-:-:S13]  /*0410*/  ISETP.NE.AND.EX P0, PT, RZ, UR5, PT, P0 ;  /* 0x00000005ff007c0c */ /* 0x000fda000bf05300 */
[----:B------:R-:W-:Y:S05]  /*0420*/  @!P0 BRA `(.L_x_5) ;  /* 0x00000000000c8947 */ /* 0x000fea0003800000 */
[----:B------:R-:W0:Y:S02]  /*0430*/  LDC.64 R2, c[0x0][0x588] ;  /* 0x00016200ff027b82 */ /* 0x000e240000000a00 */
[----:B0-----:R1:W5:Y:S01]  /*0440*/  LDG.E R11, desc[UR14][R2.64] ;  /* 0x0000000e020b7981 */ /* 0x001362000c1e1900 */
[----:B------:R-:W-:Y:S05]  /*0450*/  BRA `(.L_x_4) ;  /* 0x0000000000047947 */ /* 0x000fea0003800000 */
.L_x_5:
[----:B------:R-:W0:Y:S02]  /*0460*/  LDC R11, c[0x0][0x580] ;  /* 0x00016000ff0b7b82 */ /* 0x000e240000000800 */
.L_x_4:
[----:B------:R-:W-:Y:S02]  /*0470*/  ULDC.64 UR4, c[0x0][0x5a0] ;  /* 0x0001680000047ab9 */ /* 0x000fe40000000a00 */
[----:B------:R-:W-:-:S04]  /*0480*/  ISETP.NE.U32.AND P0, PT, RZ, UR4, PT ;  /* 0x00000004ff007c0c */ /* 0x000fc8000bf05070 */
[----:B------:R-:W-:-:S13]  /*0490*/  ISETP.NE.AND.EX P0, PT, RZ, UR5, PT, P0 ;  /* 0x00000005ff007c0c */ /* 0x000fda000bf05300 */
[----:B------:R-:W-:Y:S05]  /*04a0*/  @!P0 BRA `(.L_x_6) ;  /* 0x00000000001c8947 */ /* 0x000fea0003800000 */
[----:B-12---:R-:W1:Y:S02]  /*04b0*/  LDC.64 R2, c[0x0][0x5a0] ;  /* 0x00016800ff027b82 */ /* 0x006e640000000a00 */
[----:B-1----:R-:W2:Y:S02]  /*04c0*/  LDG.E.64 R2, desc[UR14][R2.64] ;  /* 0x0000000e02027981 */ /* 0x002ea4000c1e1b00 */
[----:B--2---:R-:W-:-:S04]  /*04d0*/  ISETP.NE.U32.AND P0, PT, R2, RZ, PT ;  /* 0x000000ff0200720c */ /* 0x004fc80003f05070 */
[----:B------:R-:W-:-:S13]  /*04e0*/  ISETP.NE.AND.EX P0, PT, R3, RZ, PT, P0 ;  /* 0x000000ff0300720c */ /* 0x000fda0003f05300 */
[----:B------:R-:W-:Y:S05]  /*04f0*/  @!P0 BRA `(.L_x_6) ;  /* 0x0000000000088947 */ /* 0x000fea0003800000 */
[----:B------:R1:W5:Y:S01]  /*0500*/  LD.E R14, desc[UR14][R2.64] ;  /* 0x0000000e020e7980 */ /* 0x000362000c101900 */
[----:B------:R-:W-:Y:S05]  /*0510*/  BRA `(.L_x_7) ;  /* 0x0000000000207947 */ /* 0x000fea0003800000 */
.L_x_6:
[----:B------:R-:W-:Y:S02]  /*0520*/  ULDC.64 UR4, c[0x0][0x590] ;  /* 0x0001640000047ab9 */ /* 0x000fe40000000a00 */
[----:B------:R-:W-:-:S04]  /*0530*/  ISETP.NE.U32.AND P0, PT, RZ, UR4, PT ;  /* 0x00000004ff007c0c */ /* 0x000fc8000bf05070 */
[----:B------:R-:W-:-:S13]  /*0540*/  ISETP.NE.AND.EX P0, PT, RZ, UR5, PT, P0 ;  /* 0x00000005ff007c0c */ /* 0x000fda000bf05300 */
[----:B------:R-:W-:Y:S05]  /*0550*/  @!P0 BRA `(.L_x_8) ;  /* 0x00000000000c8947 */ /* 0x000fea0003800000 */
[----:B------:R-:W3:Y:S02]  /*0560*/  LDC.64 R14, c[0x0][0x590] ;  /* 0x00016400ff0e7b82 */ /* 0x000ee40000000a00 */
[----:B---3--:R4:W5:Y:S01]  /*0570*/  LDG.E R14, desc[UR14][R14.64] ;  /* 0x0000000e0e0e7981 */ /* 0x008962000c1e1900 */
[----:B------:R-:W-:Y:S05]  /*0580*/  BRA `(.L_x_7) ;  /* 0x0000000000047947 */ /* 0x000fea0003800000 */
.L_x_8:
[----:B------:R-:W3:Y:S02]  /*0590*/  LDC R14, c[0x0][0x584] ;  /* 0x00016100ff0e7b82 */ /* 0x000ee40000000800 */
.L_x_7:
[----:B-12---:R-:W1:Y:S01]  /*05a0*/  LDC.64 R2, c[0x0][0x3c8] ;  /* 0x0000f200ff027b82 */ /* 0x006e620000000a00 */
[----:B------:R-:W-:Y:S01]  /*05b0*/  ULDC UR4, c[0x0][0x3c4] ;  /* 0x0000f10000047ab9 */ /* 0x000fe20000000800 */
[----:B------:R-:W-:Y:S01]  /*05c0*/  ISETP.NE.AND P0, PT, R5, RZ, PT ;  /* 0x000000ff0500720c */ /* 0x000fe20003f05270 */
[----:B------:R-:W-:-:S04]  /*05d0*/  UIADD3 UR4, UR4, 0x3f, URZ ;  /* 0x0000003f04047890 */ /* 0x000fc8000fffe03f */
[----:B------:R-:W-:-:S04]  /*05e0*/  USHF.R.S32.HI UR5, URZ, 0x1f, UR4 ;  /* 0x0000001f3f057899 */ /* 0x000fc80008011404 */
[----:B------:R-:W-:-:S04]  /*05f0*/  ULEA.HI UR5, UR5, UR4, URZ, 0x6 ;  /* 0x0000000405057291 */ /* 0x000fc8000f8f303f */
[----:B------:R-:W-:-:S06]  /*0600*/  USHF.R.S32.HI UR6, URZ, 0x6, UR5 ;  /* 0x000000063f067899 */ /* 0x000fcc0008011405 */
[----:B------:R-:W-:Y:S02]  /*0610*/  IMAD.U32 R28, RZ, RZ, UR6 ;  /* 0x00000006ff1c7e24 */ /* 0x000fe4000f8e00ff */
[----:B-1----:R-:W-:-:S04]  /*0620*/  IMAD R2, R2, UR6, RZ ;  /* 0x0000000602027c24 */ /* 0x002fc8000f8e02ff */
[----:B------:R-:W-:Y:S01]  /*0630*/  IMAD R2, R2, R3, RZ ;  /* 0x0000000302027224 */ /* 0x000fe200078e02ff */
[----:B------:R-:W-:Y:S06]  /*0640*/  @!P0 BRA `(.L_x_9) ;  /* 0x000000bc00808947 */ /* 0x000fec0003800000 */
[----:B------:R-:W-:-:S13]  /*0650*/  ISETP.NE.AND P0, PT, R5, 0x1, PT ;  /* 0x000000010500780c */ /* 0x000fda0003f05270 */
[----:B------:R-:W-:Y:S05]  /*0660*/  @P0 EXIT ;  /* 0x000000000000094d */ /* 0x000fea0003800000 */
[----:B------:R-:W-:Y:S01]  /*0670*/  ISETP.GE.AND P0, PT, R2, 0x1, PT ;  /* 0x000000010200780c */ /* 0x000fe20003f06270 */
[----:B------:R-:W-:Y:S01]  /*0680*/  UMOV UR4, URZ ;  /* 0x0000003f00047c82 */ /* 0x000fe20008000000 */
[----:B------:R-:W-:Y:S02]  /*0690*/  CS2R R54, SRZ ;  /* 0x0000000000367805 */ /* 0x000fe4000001ff00 */
[----:B------:R-:W-:Y:S02]  /*06a0*/  CS2R R120, SRZ ;  /* 0x0000000000787805 */ /* 0x000fe4000001ff00 */
[----:B------:R-:W-:Y:S02]  /*06b0*/  CS2R R122, SRZ ;  /* 0x00000000007a7805 */ /* 0x000fe4000001ff00 */
[----:B------:R-:W-:Y:S02]  /*06c0*/  CS2R R124, SRZ ;  /* 0x00000000007c7805 */ /* 0x000fe4000001ff00 */
[----:B------:R-:W-:-:S02]  /*06d0*/  CS2R R126, SRZ ;  /* 0x00000000007e7805 */ /* 0x000fc4000001ff00 */
[----:B------:R-:W-:Y:S02]  /*06e0*/  CS2R R128, SRZ ;  /* 0x0000000000807805 */ /* 0x000fe4000001ff00 */
        /* <DEDUP_REMOVED lines=57> */
[----:B------:R-:W-:Y:S01]  /*0a80*/  CS2R R52, SRZ ;  /* 0x0000000000347805 */ /* 0x000fe2000001ff00 */
[----:B------:R-:W-:Y:S06]  /*0a90*/  @!P0 BRA `(.L_x_10) ;  /* 0x0000000800788947 */ /* 0x000fec0003800000 */
[----:B------:R-:W-:-:S04]  /*0aa0*/  LOP3.LUT R3, R0, 0x1, RZ, 0xfc, !PT ;  /* 0x0000000100037812 */ /* 0x000fc800078efcff */
[----:B------:R-:W-:-:S13]  /*0ab0*/  ISETP.NE.AND P1, PT, R3, 0x3, PT ;  /* 0x000000030300780c */ /* 0x000fda0003f25270 */
[----:B------:R-:W-:Y:S05]  /*0ac0*/  @!P1 BRA `(.L_x_11) ;  /* 0x0000000000049947 */ /* 0x000fea0003800000 */
[----:B------:R-:W-:Y:S01]  /*0ad0*/  BPT.TRAP 0x1 ;  /* 0x000000040000795c */ /* 0x000fe20000300000 */
.L_x_11:
[----:B------:R-:W1:Y:S01]  /*0ae0*/  S2UR UR5, SR_CgaCtaId ;  /* 0x00000000000579c3 */ /* 0x000e620000008800 */
[----:B------:R-:W-:Y:S01]  /*0af0*/  SHF.L.U32 R3, RZ, 0x1f, RZ ;  /* 0x0000001fff037819 */ /* 0x000fe200000006ff */
[----:B------:R-:W-:Y:S02]  /*0b00*/  UMOV UR4, 0x400 ;  /* 0x0000040000047882 */ /* 0x000fe40000000000 */
[----:B-1----:R-:W-:-:S12]  /*0b10*/  ULEA UR4, UR5, UR4, 0x18 ;  /* 0x0000000405047291 */ /* 0x002fd8000f8ec03f */
.L_x_12:
[----:B-1----:R-:W-:-:S04]  /*0b20*/  IMAD.U32 R4, RZ, RZ, UR4 ;  /* 0x00000004ff047e24 */ /* 0x002fc8000f8e00ff */
[----:B------:R1:W2:Y:S03]  /*0b30*/  SYNCS.PHASECHK.TRANS64.TRYWAIT P1, [R4+URZ+0x28000], R3 ;  /* 0x02800003040075a7 */ /* 0x0002a6000802017f */
[----:B--2---:R-:W-:Y:S05]  /*0b40*/  @!P1 NANOSLEEP.SYNCS 0x989680 ;  /* 0x009896800000995d */ /* 0x004fea0003900000 */
[----:B------:R-:W2:Y:S02]  /*0b50*/  @!P1 SYNCS.PHASECHK.TRANS64 P1, [R4+URZ+0x28000], R3 ;  /* 0x02800003040095a7 */ /* 0x000ea4000802007f */
[----:B--2---:R-:W-:Y:S05]  /*0b60*/  @!P1 BRA `(.L_x_12) ;  /* 0xfffffffc00ec9947 */ /* 0x004fea000383ffff */
[----:B------:R-:W-:Y:S01]  /*0b70*/  UIADD3 UR5, UR4, 0x20000, URZ ;  /* 0x0002000004057890 */ /* 0x000fe2000fffe03f */
[----:B------:R-:W-:Y:S01]  /*0b80*/  WARPGROUP.ARRIVE ;  /* 0x00000000000079c5 */ /* 0x000fe20000000000 */
[----:B------:R-:W-:Y:S02]  /*0b90*/  USHF.R.U32.HI UR4, URZ, 0x4, UR4 ;  /* 0x000000043f047899 */ /* 0x000fe40008011604 */
[----:B------:R-:W-:Y:S02]  /*0ba0*/  USHF.R.U32.HI UR5, URZ, 0x4, UR5 ;  /* 0x000000043f057899 */ /* 0x000fe40008011605 */
[----:B------:R-:W-:Y:S02]  /*0bb0*/  ULOP3.LUT UR4, UR4, 0x3fff, URZ, 0xc0, !UPT ;  /* 0x00003fff04047892 */ /* 0x000fe4000f8ec03f */
[----:B------:R-:W-:Y:S02]  /*0bc0*/  ULOP3.LUT UR5, UR5, 0x3fff, URZ, 0xc0, !UPT ;  /* 0x00003fff05057892 */ /* 0x000fe4000f8ec03f */
[----:B------:R-:W-:-:S02]  /*0bd0*/  ULOP3.LUT UR4, UR4, 0x10000, URZ, 0xfc, !UPT ;  /* 0x0001000004047892 */ /* 0x000fc4000f8efc3f */
[----:B------:R-:W-:Y:S02]  /*0be0*/  ULOP3.LUT UR6, UR5, 0x10000, URZ, 0xfc, !UPT ;  /* 0x0001000005067892 */ /* 0x000fe4000f8efc3f */
[----:B------:R-:W-:Y:S02]  /*0bf0*/  UIADD3 UR5, UR4, 0x400, URZ ;  /* 0x0000040004057890 */ /* 0x000fe4000fffe03f */
[----:B------:R-:W-:Y:S02]  /*0c00*/  UIADD3 UR7, UR4, 0x800, URZ ;  /* 0x0000080004077890 */ /* 0x000fe4000fffe03f */
[----:B------:R-:W-:Y:S01]  /*0c10*/  UMOV UR8, UR4 ;  /* 0x0000000400087c82 */ /* 0x000fe20008000000 */
[----:B------:R-:W-:Y:S01]  /*0c20*/  UMOV UR9, 0x40000080 ;  /* 0x4000008000097882 */ /* 0x000fe20000000000 */
[----:B------:R-:W-:Y:S01]  /*0c30*/  UMOV UR10, UR6 ;  /* 0x00000006000a7c82 */ /* 0x000fe20008000000 */
[----:B------:R-:W-:Y:S01]  /*0c40*/  UMOV UR11, 0x40000080 ;  /* 0x40000080000b7882 */ /* 0x000fe20000000000 */
[----:B------:R-:W-:Y:S01]  /*0c50*/  UIADD3 UR12, UR4, 0xc00, URZ ;  /* 0x00000c00040c7890 */ /* 0x000fe2000fffe03f */
[----:B------:R-:W-:Y:S01]  /*0c60*/  HGMMA.64x64x8.F32.TF32 R120, gdesc[UR8], RZ, !UPT ;  /* 0x04e00000087879f0 */ /* 0x000fe2000c7028ff */
        /* <DEDUP_REMOVED lines=12> */
[----:B------:R-:W-:-:S02]  /*0d30*/  UIADD3 UR8, UR4, 0x2, URZ ;  /* 0x0000000204087890 */ /* 0x000fc4000fffe03f */
[----:B------:R-:W-:Y:S01]  /*0d40*/  UIADD3 UR10, UR6, 0x2, URZ ;  /* 0x00000002060a7890 */ /* 0x000fe2000fffe03f */
[----:B------:R-:W-:Y:S01]  /*0d50*/  UMOV UR9, 0x40000080 ;  /* 0x4000008000097882 */ /* 0x000fe20000000000 */
[----:B------:R-:W-:-:S07]  /*0d60*/  UMOV UR11, 0x40000080 ;  /* 0x40000080000b7882 */ /* 0x000fce0000000000 */
[----:B------:R-:W-:Y:S01]  /*0d70*/  HGMMA.64x64x8.F32.TF32 R120, gdesc[UR8], R120 ;  /* 0x04e00000087879f0 */ /* 0x000fe20008702878 */
[----:B------:R-:W-:Y:S01]  /*0d80*/  UMOV UR8, UR5 ;  /* 0x0000000500087c82 */ /* 0x000fe20008000000 */
[----:B------:R-:W-:Y:S01]  /*0d90*/  UMOV UR9, 0x40000080 ;  /* 0x4000008000097882 */ /* 0x000fe20000000000 */
[----:B------:R-:W-:Y:S01]  /*0da0*/  UIADD3 UR5, UR4, 0x404, URZ ;  /* 0x0000040404057890 */ /* 0x000fe2000fffe03f */
        /* <DEDUP_REMOVED lines=87> */
[----:B------:R-:W-:Y:S02]  /*1320*/  UMOV UR9, 0x40000080 ;  /* 0x4000008000097882 */ /* 0x000fe40000000000 */
[----:B------:R-:W-:Y:S01]  /*1330*/  HGMMA.64x64x8.F32.TF32 R56, gdesc[UR8], R56 ;  /* 0x04e00000083879f0 */ /* 0x000fe20008702838 */
[----:B------:R-:W-:Y:S01]  /*1340*/  UMOV UR8, UR12 ;  /* 0x0000000c00087c82 */ /* 0x000fe20008000000 */
[----:B------:R-:W-:-:S02]  /*1350*/  UMOV UR9, 0x40000080 ;  /* 0x4000008000097882 */ /* 0x000fc40000000000 */
[----:B------:R-:W-:Y:S01]  /*1360*/  HGMMA.64x64x8.F32.TF32 R24, gdesc[UR8], R24 ;  /* 0x04e00000081879f0 */ /* 0x000fe20008702818 */
[----:B------:R-:W-:Y:S02]  /*1370*/  UIADD3 UR8, UR4, 0x46, URZ ;  /* 0x0000004604087890 */ /* 0x000fe4000fffe03f */
[----:B------:R-:W-:Y:S02]  /*1380*/  UIADD3 UR10, UR6, 0x46, URZ ;  /* 0x00000046060a7890 */ /* 0x000fe4000fffe03f */
[----:B------:R-:W-:Y:S01]  /*1390*/  UIADD3 UR6, UR4, 0x846, URZ ;  /* 0x0000084604067890 */ /* 0x000fe2000fffe03f */
[----:B------:R-:W-:Y:S01]  /*13a0*/  UMOV UR9, 0x40000080 ;  /* 0x4000008000097882 */ /* 0x000fe20000000000 */
[----:B------:R-:W-:Y:S01]  /*13b0*/  UMOV UR11, 0x40000080 ;  /* 0x40000080000b7882 */ /* 0x000fe20000000000 */
[----:B------:R-:W-:-:S04]  /*13c0*/  UIADD3 UR4, UR4, 0xc46, URZ ;  /* 0x00000c4604047890 */ /* 0x000fc8000fffe03f */
[----:B------:R-:W-:Y:S01]  /*13d0*/  HGMMA.64x64x8.F32.TF32 R120, gdesc[UR8], R120 ;  /* 0x04e00000087879f0 */ /* 0x000fe20008702878 */
[----:B------:R-:W-:Y:S01]  /*13e0*/  UMOV UR8, UR5 ;  /* 0x0000000500087c82 */ /* 0x000fe20008000000 */
[----:B------:R-:W-:Y:S02]  /*13f0*/  UMOV UR9, 0x40000080 ;  /* 0x4000008000097882 */ /* 0x000fe40000000000 */
[----:B------:R-:W-:Y:S01]  /*1400*/  HGMMA.64x64x8.F32.TF32 R88, gdesc[UR8], R88 ;  /* 0x04e00000085879f0 */ /* 0x000fe20008702858 */
[----:B------:R-:W-:Y:S01]  /*1410*/  UMOV UR8, UR6 ;  /* 0x0000000600087c82 */ /* 0x000fe20008000000 */
[----:B------:R-:W-:Y:S02]  /*1420*/  UMOV UR9, 0x40000080 ;  /* 0x4000008000097882 */ /* 0x000fe40000000000 */
[----:B------:R-:W-:Y:S01]  /*1430*/  HGMMA.64x64x8.F32.TF32 R56, gdesc[UR8], R56 ;  /* 0x04e00000083879f0 */ /* 0x000fe20008702838 */
[----:B------:R-:W-:Y:S01]  /*1440*/  UMOV UR8, UR4 ;  /* 0x0000000400087c82 */ /* 0x000fe20008000000 */
[----:B------:R-:W-:Y:S01]  /*1450*/  UMOV UR9, 0x40000080 ;  /* 0x4000008000097882 */ /* 0x000fe20000000000 */
[----:B------:R-:W-:Y:S01]  /*1460*/  UMOV UR4, 0x1 ;  /* 0x0000000100047882 */ /* 0x000fe20000000000 */
[----:B------:R-:W-:Y:S04]  /*1470*/  HGMMA.64x64x8.F32.TF32 R24, gdesc[UR8], R24, gsb0 ;  /* 0x04e00000081879f0 */ /* 0x000fe80008002818 */
.L_x_10:
[----:B-1----:R-:W-:-:S05]  /*1480*/  VIMNMX R3, R2, 0x1, PT ;  /* 0x0000000102037848 */ /* 0x002fca0003fe0100 */
[----:B------:R-:W-:-:S05]  /*1490*/  IMAD.IADD R3, R2, 0x1, -R3 ;  /* 0x0000000102037824 */ /* 0x000fca00078e0a03 */
[----:B------:R-:W-:-:S13]  /*14a0*/  ISETP.GE.AND P1, PT, R3, 0x1, PT ;  /* 0x000000010300780c */ /* 0x000fda0003f26270 */
[----:B------:R-:W-:Y:S05]  /*14b0*/  @!P1 BRA `(.L_x_13) ;  /* 0x0000000800e89947 */ /* 0x000fea0003800000 */
[----:B------:R-:W1:Y:S01]  /*14c0*/  S2UR UR5, SR_CgaCtaId ;  /* 0x00000000000579c3 */ /* 0x000e620000008800 */
[----:B------:R-:W-:Y:S01]  /*14d0*/  UMOV UR6, 0x400 ;  /* 0x0000040000067882 */ /* 0x000fe20000000000 */
[----:B------:R-:W-:Y:S01]  /*14e0*/  LOP3.LUT R7, R0, 0x1, RZ, 0xfc, !PT ;  /* 0x0000000100077812 */ /* 0x000fe200078efcff */
[----:B------:R-:W-:Y:S01]  /*14f0*/  IMAD.MOV.U32 R6, RZ, RZ, RZ ;  /* 0x000000ffff067224 */ /* 0x000fe200078e00ff */
[----:B------:R-:W-:Y:S01]  /*1500*/  UISETP.NE.U32.AND UP0, UPT, UR4, URZ, UPT ;  /* 0x0000003f0400728c */ /* 0x000fe2000bf05070 */
[----:B------:R-:W-:Y:S01]  /*1510*/  IMAD.MOV.U32 R2, RZ, RZ, R3 ;  /* 0x000000ffff027224 */ /* 0x000fe200078e0003 */
[----:B-1----:R-:W-:-:S04]  /*1520*/  ULEA UR6, UR5, UR6, 0x18 ;  /* 0x0000000605067291 */ /* 0x002fc8000f8ec03f */
[----:B------:R-:W-:Y:S02]  /*1530*/  UIADD3 UR7, UR6, 0x20000, URZ ;  /* 0x0002000006077890 */ /* 0x000fe4000fffe03f */
[----:B------:R-:W-:Y:S02]  /*1540*/  USHF.R.U32.HI UR5, URZ, 0x4, UR6 ;  /* 0x000000043f057899 */ /* 0x000fe40008011606 */
[----:B------:R-:W-:Y:S02]  /*1550*/  USHF.R.U32.HI UR7, URZ, 0x4, UR7 ;  /* 0x000000043f077899 */ /* 0x000fe40008011607 */
[----:B------:R-:W-:Y:S02]  /*1560*/  ULOP3.LUT UR5, UR5, 0x3fff, URZ, 0xc0, !UPT ;  /* 0x00003fff05057892 */ /* 0x000fe4000f8ec03f */
[----:B------:R-:W-:Y:S02]  /*1570*/  ULOP3.LUT UR8, UR7, 0x3fff, URZ, 0xc0, !UPT ;  /* 0x00003fff07087892 */ /* 0x000fe4000f8ec03f */
[----:B------:R-:W-:-:S02]  /*1580*/  ULOP3.LUT UR7, UR5, 0x10000, URZ, 0xfc, !UPT ;  /* 0x0001000005077892 */ /* 0x000fc4000f8efc3f */
[----:B------:R-:W-:Y:S01]  /*1590*/  ULOP3.LUT UR8, UR8, 0x10000, URZ, 0xfc, !UPT ;  /* 0x0001000008087892 */ /* 0x000fe2000f8efc3f */
[----:B------:R-:W-:-:S11]  /*15a0*/  UMOV UR5, URZ ;  /* 0x0000003f00057c82 */ /* 0x000fd60008000000 */
.L_x_18:
[----:B------:R-:W-:-:S13]  /*15b0*/  ISETP.NE.AND P2, PT, R7, 0x3, PT ;  /* 0x000000030700780c */ /* 0x000fda0003f45270 */
[----:B-1----:R-:W-:Y:S05]  /*15c0*/  @!P2 BRA `(.L_x_14) ;  /* 0x000000000004a947 */ /* 0x002fea0003800000 */
[----:B------:R-:W-:Y:S01]  /*15d0*/  BPT.TRAP 0x1 ;  /* 0x000000040000795c */ /* 0x000fe20000300000 */
.L_x_14:
[----:B------:R-:W-:Y:S01]  /*15e0*/  SHF.L.U32 R4, R6, 0x1f, RZ ;  /* 0x0000001f06047819 */ /* 0x000fe200000006ff */
[----:B------:R-:W-:-:S12]  /*15f0*/  ULEA UR9, UR4, UR6, 0x3 ;  /* 0x0000000604097291 */ /* 0x000fd8000f8e183f */
.L_x_15:
[----:B-1----:R-:W-:-:S04]  /*1600*/  IMAD.U32 R5, RZ, RZ, UR9 ;  /* 0x00000009ff057e24 */ /* 0x002fc8000f8e00ff */
[----:B------:R1:W2:Y:S03]  /*1610*/  SYNCS.PHASECHK.TRANS64.TRYWAIT P1, [R5+URZ+0x28000], R4 ;  /* 0x02800004050075a7 */ /* 0x0002a6000802017f */
[----:B--2---:R-:W-:Y:S05]  /*1620*/  @!P1 NANOSLEEP.SYNCS 0x989680 ;  /* 0x009896800000995d */ /* 0x004fea0003900000 */
[----:B------:R-:W2:Y:S02]  /*1630*/  @!P1 SYNCS.PHASECHK.TRANS64 P1, [R5+URZ+0x28000], R4 ;  /* 0x02800004050095a7 */ /* 0x000ea4000802007f */
[----:B--2---:R-:W-:Y:S05]  /*1640*/  @!P1 BRA `(.L_x_15) ;  /* 0xfffffffc00ec9947 */ /* 0x004fea000383ffff */
[----:B------:R-:W-:Y:S01]  /*1650*/  ULEA UR10, UR4, UR7, 0xc ;  /* 0x00000007040a7291 */ /* 0x000fe2000f8e603f */
[----:B------:R-:W-:Y:S01]  /*1660*/  WARPGROUP.ARRIVE ;  /* 0x00000000000079c5 */ /* 0x000fe20000000000 */
[----:B------:R-:W-:Y:S02]  /*1670*/  ULEA UR12, UR4, UR8, 0xa ;  /* 0x00000008040c7291 */ /* 0x000fe4000f8e503f */
[----:B------:R-:W-:Y:S02]  /*1680*/  UIADD3 UR9, UR10, 0x400, URZ ;  /* 0x000004000a097890 */ /* 0x000fe4000fffe03f */
[----:B------:R-:W-:Y:S02]  /*1690*/  UIADD3 UR11, UR10, 0x800, URZ ;  /* 0x000008000a0b7890 */ /* 0x000fe4000fffe03f */
[----:B------:R-:W-:Y:S01]  /*16a0*/  UMOV UR16, UR10 ;  /* 0x0000000a00107c82 */ /* 0x000fe20008000000 */
[----:B------:R-:W-:Y:S01]  /*16b0*/  UMOV UR17, 0x40000080 ;  /* 0x4000008000117882 */ /* 0x000fe20000000000 */
[----:B------:R-:W-:Y:S01]  /*16c0*/  UMOV UR18, UR12 ;  /* 0x0000000c00127c82 */ /* 0x000fe20008000000 */
[----:B------:R-:W-:Y:S01]  /*16d0*/  UMOV UR19, 0x40000080 ;  /* 0x4000008000137882 */ /* 0x000fe20000000000 */
[----:B------:R-:W-:Y:S01]  /*16e0*/  UIADD3 UR13, UR10, 0xc00, URZ ;  /* 0x00000c000a0d7890 */ /* 0x000fe2000fffe03f */
[----:B------:R-:W-:Y:S01]  /*16f0*/  HGMMA.64x64x8.F32.TF32 R120, gdesc[UR16], R120, UP0 ;  /* 0x04e00000107879f0 */ /* 0x000fe2000bf02878 */
        /* <DEDUP_REMOVED lines=111> */
[----:B------:R-:W-:-:S02]  /*1df0*/  UMOV UR17, 0x40000080 ;  /* 0x4000008000117882 */ /* 0x000fc40000000000 */
[----:B------:R-:W-:Y:S01]  /*1e00*/  HGMMA.64x64x8.F32.TF32 R24, gdesc[UR16], R24 ;  /* 0x04e00000101879f0 */ /* 0x000fe20008702818 */
[----:B------:R-:W-:Y:S02]  /*1e10*/  UIADD3 UR18, UR12, 0x46, URZ ;  /* 0x000000460c127890 */ /* 0x000fe4000fffe03f */
[----:B------:R-:W-:Y:S01]  /*1e20*/  UIADD3 UR16, UR10, 0x46, URZ ;  /* 0x000000460a107890 */ /* 0x000fe2000fffe03f */
[----:B------:R-:W-:Y:S01]  /*1e30*/  UMOV UR19, 0x40000080 ;  /* 0x4000008000137882 */ /* 0x000fe20000000000 */
[----:B------:R-:W-:Y:S01]  /*1e40*/  UMOV UR17, 0x40000080 ;  /* 0x4000008000117882 */ /* 0x000fe20000000000 */
[----:B------:R-:W-:-:S06]  /*1e50*/  UIADD3 UR10, UR10, 0xc46, URZ ;  /* 0x00000c460a0a7890 */ /* 0x000fcc000fffe03f */
        /* <DEDUP_REMOVED lines=8> */
[----:B------:R-:W-:-:S02]  /*1ee0*/  UMOV UR17, 0x40000080 ;  /* 0x4000008000117882 */ /* 0x000fc40000000000 */
[----:B------:R-:W-:Y:S03]  /*1ef0*/  HGMMA.64x64x8.F32.TF32 R24, gdesc[UR16], R24, gsb0 ;  /* 0x04e00000101879f0 */ /* 0x000fe60008002818 */
[----:B------:R-:W-:Y:S02]  /*1f00*/  WARPGROUP.DEPBAR.LE gsb0, 0x1 ;  /* 0x00008000000079c5 */ /* 0x000fe40000010100 */
[----:B------:R-:W-:Y:S05]  /*1f10*/  @!P2 BRA `(.L_x_16) ;  /* 0x000000000004a947 */ /* 0x000fea0003800000 */
[----:B------:R-:W-:Y:S01]  /*1f20*/  BPT.TRAP 0x1 ;  /* 0x000000040000795c */ /* 0x000fe20000300000 */
.L_x_16:
[----:B------:R-:W-:Y:S01]  /*1f30*/  ULEA UR9, UR5, UR6, 0x3 ;  /* 0x0000000605097291 */ /* 0x000fe2000f8e183f */
[----:B------:R-:W-:-:S03]  /*1f40*/  ISETP.GT.U32.AND P1, PT, R0, 0x1, PT ;  /* 0x000000010000780c */ /* 0x000fc60003f24070 */
[----:B------:R-:W-:-:S04]  /*1f50*/  UIADD3 UR9, UR9, 0x28010, URZ ;  /* 0x0002801009097890 */ /* 0x000fc8000fffe03f */
[----:B------:R-:W-:-:S09]  /*1f60*/  UPRMT UR9, URZ, 0x654, UR9 ;  /* 0x000006543f097896 */ /* 0x000fd20008000009 */
[----:B------:R-:W-:Y:S01]  /*1f70*/  SYNCS.ARRIVE.TRANS64.RED.A1T0 RZ, [UR9], RZ ;  /* 0x000000ffffff79a7 */ /* 0x000fe20008100409 */
[----:B------:R-:W-:Y:S05]  /*1f80*/  @P1 BRA `(.L_x_17) ;  /* 0x0000000000041947 */ /* 0x000fea0003800000 */
[----:B------:R-:W-:Y:S01]  /*1f90*/  BPT.TRAP 0x1 ;  /* 0x000000040000795c */ /* 0x000fe20000300000 */
.L_x_17:
[----:B------:R-:W-:Y:S01]  /*1fa0*/  UIADD3 UR4, UR4, 0x1, URZ ;  /* 0x0000000104047890 */ /* 0x000fe2000fffe03f */
[C---:B------:R-:W-:Y:S01]  /*1fb0*/  ISETP.GT.AND P1, PT, R2.reuse, 0x1, PT ;  /* 0x000000010200780c */ /* 0x040fe20003f24270 */
[----:B------:R-:W-:Y:S01]  /*1fc0*/  UIADD3 UR5, UR5, 0x1, URZ ;  /* 0x0000000105057890 */ /* 0x000fe2000fffe03f */
[----:B------:R-:W-:Y:S01]  /*1fd0*/  VIADD R2, R2, 0xffffffff ;  /* 0xffffffff02027836 */ /* 0x000fe20000000000 */
[----:B------:R-:W-:Y:S02]  /*1fe0*/  UISETP.NE.AND UP0, UPT, UR4, 0x2, UPT ;  /* 0x000000020400788c */ /* 0x000fe4000bf05270 */
[----:B------:R-:W-:Y:S02]  /*1ff0*/  UISETP.NE.AND UP1, UPT, UR5, 0x2, UPT ;  /* 0x000000020500788c */ /* 0x000fe4000bf25270 */
[----:B------:R-:W-:Y:S02]  /*2000*/  USEL UR9, URZ, 0x1, UP0 ;  /* 0x000000013f097887 */ /* 0x000fe40008000000 */
[----:B------:R-:W-:-:S02]  /*2010*/  USEL UR4, UR4, URZ, UP0 ;  /* 0x0000003f04047287 */ /* 0x000fc40008000000 */
[----:B------:R-:W-:Y:S02]  /*2020*/  USEL UR5, UR5, URZ, UP1 ;  /* 0x0000003f05057287 */ /* 0x000fe40008800000 */
[----:B------:R-:W-:Y:S01]  /*2030*/  UPLOP3.LUT UP0, UPT, UPT, UPT, UPT, 0x80, 0x0 ;  /* 0x000000000000789c */ /* 0x000fe20003f0f070 */
[----:B------:R-:W-:Y:S01]  /*2040*/  LOP3.LUT R6, R6, UR9, RZ, 0x3c, !PT ;  /* 0x0000000906067c12 */ /* 0x000fe2000f8e3cff */
[----:B------:R-:W-:Y:S09]  /*2050*/  @P1 BRA `(.L_x_18) ;  /* 0xfffffff400541947 */ /* 0x000ff2000383ffff */
.L_x_13:
[----:B------:R-:W-:Y:S02]  /*2060*/  WARPGROUP.DEPBAR.LE gsb0, 0x0 ;  /* 0x00008000000079c5 */ /* 0x000fe40000010000 */
[----:B------:R-:W-:Y:S05]  /*2070*/  @!P0 BRA `(.L_x_19) ;  /* 0x00000000003c8947 */ /* 0x000fea0003800000 */
[----:B------:R-:W-:-:S04]  /*2080*/  LOP3.LUT R2, R0, 0x1, RZ, 0xfc, !PT ;  /* 0x0000000100027812 */ /* 0x000fc800078efcff */
[----:B------:R-:W-:-:S13]  /*2090*/  ISETP.NE.AND P0, PT, R2, 0x3, PT ;  /* 0x000000030200780c */ /* 0x000fda0003f05270 */
[----:B------:R-:W-:Y:S05]  /*20a0*/  @!P0 BRA `(.L_x_20) ;  /* 0x0000000000048947 */ /* 0x000fea0003800000 */
[----:B------:R-:W-:Y:S01]  /*20b0*/  BPT.TRAP 0x1 ;  /* 0x000000040000795c */ /* 0x000fe20000300000 */
.L_x_20:
[----:B-1----:R-:W1:Y:S01]  /*20c0*/  S2R R5, SR_CgaCtaId ;  /* 0x0000000000057919 */ /* 0x002e620000008800 */
[----:B------:R-:W-:Y:S01]  /*20d0*/  IMAD.SHL.U32 R3, R3, 0x8, RZ ;  /* 0x0000000803037824 */ /* 0x000fe200078e00ff */
[----:B------:R-:W-:Y:S02]  /*20e0*/  MOV R2, 0x400 ;  /* 0x0000040000027802 */ /* 0x000fe40000000f00 */
[----:B------:R-:W-:Y:S02]  /*20f0*/  ISETP.GT.U32.AND P0, PT, R0, 0x1, PT ;  /* 0x000000010000780c */ /* 0x000fe40003f04070 */
[----:B------:R-:W-:Y:S02]  /*2100*/  LOP3.LUT R3, R3, 0x8, RZ, 0xc0, !PT ;  /* 0x0000000803037812 */ /* 0x000fe400078ec0ff */
[----:B-1----:R-:W-:-:S04]  /*2110*/  LEA R2, R5, R2, 0x18 ;  /* 0x0000000205027211 */ /* 0x002fc800078ec0ff */
[----:B------:R-:W-:-:S04]  /*2120*/  IADD3 R3, R2, 0x28010, R3 ;  /* 0x0002801002037810 */ /* 0x000fc80007ffe003 */
[----:B------:R-:W-:-:S04]  /*2130*/  PRMT R3, RZ, 0x654, R3 ;  /* 0x00000654ff037816 */ /* 0x000fc80000000003 */
[----:B------:R2:W-:Y:S01]  /*2140*/  SYNCS.ARRIVE.TRANS64.RED.A1T0 RZ, [R3+URZ], RZ ;  /* 0x000000ff03ff79a7 */ /* 0x0005e2000810043f */
[----:B------:R-:W-:Y:S05]  /*2150*/  @P0 BRA `(.L_x_19) ;  /* 0x0000000000040947 */ /* 0x000fea0003800000 */
[----:B------:R-:W-:Y:S01]  /*2160*/  BPT.TRAP 0x1 ;  /* 0x000000040000795c */ /* 0x000fe20000300000 */
.L_x_19:
[----:B--2---:R-:W2:Y:S01]  /*2170*/  S2R R3, SR_TID.X ;  /* 0x0000000000037919 */ /* 0x004ea20000002100 */
[----:B------:R-:W-:Y:S01]  /*2180*/  ULDC.64 UR4, c[0x0][0x280] ;  /* 0x0000a00000047ab9 */ /* 0x000fe20000000a00 */
[----:B-1----:R-:W1:Y:S01]  /*2190*/  S2R R4, SR_CTAID.Y ;  /* 0x0000000000047919 */ /* 0x002e620000002600 */
[----:B------:R-:W0:Y:S01]  /*21a0*/  S2R R9, SR_CTAID.X ;  /* 0x0000000000097919 */ /* 0x000e220000002500 */
[----:B--2---:R-:W-:-:S04]  /*21b0*/  SHF.R.S32.HI R0, RZ, 0x1f, R3 ;  /* 0x0000001fff007819 */ /* 0x004fc80000011403 */
[----:B------:R-:W-:Y:S01]  /*21c0*/  LEA.HI R0, R0, R3, RZ, 0x7 ;  /* 0x0000000300007211 */ /* 0x000fe200078f38ff */
[----:B-1----:R-:W-:-:S03]  /*21d0*/  IMAD.SHL.U32 R4, R4, 0x40, RZ ;  /* 0x0000004004047824 */ /* 0x002fc600078e00ff */
[----:B------:R-:W-:Y:S01]  /*21e0*/  LOP3.LUT R0, R0, 0xffffff80, RZ, 0xc0, !PT ;  /* 0xffffff8000007812 */ /* 0x000fe200078ec0ff */
[----:B0-----:R-:W-:Y:S01]  /*21f0*/  IMAD.SHL.U32 R10, R9, 0x100, RZ ;  /* 0x00000100090a7824 */ /* 0x001fe200078e00ff */
[----:B------:R-:W-:-:S03]  /*2200*/  ISETP.GE.AND P0, PT, R4, UR5, PT ;  /* 0x0000000504007c0c */ /* 0x000fc6000bf06270 */
[----:B------:R-:W-:Y:S01]  /*2210*/  IMAD.IADD R0, R3, 0x1, -R0 ;  /* 0x0000000103007824 */ /* 0x000fe200078e0a00 */
[----:B------:R-:W-:-:S04]  /*2220*/  ISETP.GE.OR P0, PT, R10, UR4, P0 ;  /* 0x000000040a007c0c */ /* 0x000fc80008706670 */
[----:B------:R-:W-:-:S04]  /*2230*/  SHF.R.S32.HI R3, RZ, 0x1f, R0 ;  /* 0x0000001fff037819 */ /* 0x000fc80000011400 */
[----:B------:R-:W-:-:S04]  /*2240*/  LEA.HI R2, R3, R0, RZ, 0x2 ;  /* 0x0000000003027211 */ /* 0x000fc800078f10ff */
[--C-:B------:R-:W-:Y:S02]  /*2250*/  SHF.R.S32.HI R6, RZ, 0x2, R2.reuse ;  /* 0x00000002ff067819 */ /* 0x100fe40000011402 */
[----:B------:R-:W-:-:S04]  /*2260*/  SHF.R.S32.HI R5, RZ, 0x1f, R2 ;  /* 0x0000001fff057819 */ /* 0x000fc80000011402 */
[----:B------:R-:W-:-:S04]  /*2270*/  LEA.HI R5, R5, R6, RZ, 0x3 ;  /* 0x0000000605057211 */ /* 0x000fc800078f18ff */
[----:B------:R-:W-:Y:S01]  /*2280*/  LOP3.LUT R7, R5, 0xfffffff8, RZ, 0xc0, !PT ;  /* 0xfffffff805077812 */ /* 0x000fe200078ec0ff */
[----:B------:R-:W-:Y:S06]  /*2290*/  @P0 EXIT ;  /* 0x000000000000094d */ /* 0x000fec0003800000 */
[----:B------:R-:W0:Y:S01]  /*22a0*/  LDC.64 R20, c[0x0][0x5d0] ;  /* 0x00017400ff147b82 */ /* 0x000e220000000a00 */
[----:B------:R-:W-:Y:S01]  /*22b0*/  LOP3.LUT R5, R2, 0x7ffffffc, RZ, 0xc0, !PT ;  /* 0x7ffffffc02057812 */ /* 0x000fe200078ec0ff */
[----:B------:R-:W-:Y:S01]  /*22c0*/  IMAD.IADD R2, R6, 0x1, -R7 ;  /* 0x0000000106027824 */ /* 0x000fe200078e0a07 */
[----:B------:R-:W-:Y:S02]  /*22d0*/  LEA.HI R6, R3, R0, RZ, 0x5 ;  /* 0x0000000003067211 */ /* 0x000fe400078f28ff */
[----:B---3-5:R-:W-:Y:S01]  /*22e0*/  FSETP.NEU.AND P1, PT, R14, RZ, PT ;  /* 0x000000ff0e00720b */ /* 0x028fe20003f2d000 */
[----:B------:R-:W-:Y:S01]  /*22f0*/  IMAD.IADD R5, R0, 0x1, -R5 ;  /* 0x0000000100057824 */ /* 0x000fe200078e0a05 */
[----:B------:R-:W-:Y:S02]  /*2300*/  SHF.R.S32.HI R3, RZ, 0x1f, R2 ;  /* 0x0000001fff037819 */ /* 0x000fe40000011402 */
[----:B------:R-:W-:Y:S01]  /*2310*/  SHF.R.S32.HI R13, RZ, 0x5, R6 ;  /* 0x00000005ff0d7819 */ /* 0x000fe20000011406 */
[----:B------:R-:W-:-:S02]  /*2320*/  IMAD.SHL.U32 R5, R5, 0x2, RZ ;  /* 0x0000000205057824 */ /* 0x000fc400078e00ff */
[----:B------:R-:W-:-:S03]  /*2330*/  IMAD.WIDE R8, R9, 0x100, R2 ;  /* 0x0000010009087825 */ /* 0x000fc600078e0202 */
[----:B------:R-:W-:Y:S01]  /*2340*/  SHF.R.S32.HI R7, RZ, 0x1f, R5 ;  /* 0x0000001fff077819 */ /* 0x000fe20000011405 */
[C---:B------:R-:W-:Y:S01]  /*2350*/  IMAD R3, R13.reuse, -0x10, -R10 ;  /* 0xfffffff00d037824 */ /* 0x040fe200078e0a0a */
[C---:B------:R-:W-:Y:S01]  /*2360*/  IADD3 R6, P0, R4.reuse, R5, RZ ;  /* 0x0000000504067210 */ /* 0x040fe20007f1e0ff */
[----:B------:R-:W-:Y:S01]  /*2370*/  IMAD.WIDE R8, R13, 0x10, R8 ;  /* 0x000000100d087825 */ /* 0x000fe200078e0208 */
[----:B------:R-:W-:Y:S02]  /*2380*/  IADD3 R10, -R5, UR5, -R4 ;  /* 0x00000005050a7c10 */ /* 0x000fe4000fffe904 */
[----:B------:R-:W-:Y:S02]  /*2390*/  LEA.HI.X.SX32 R7, R4, R7, 0x1, P0 ;  /* 0x0000000704077211 */ /* 0x000fe400000f0eff */
[----:B------:R-:W-:Y:S01]  /*23a0*/  IADD3 R0, R3, UR4, -R2 ;  /* 0x0000000403007c10 */ /* 0x000fe2000fffe802 */
[-C--:B0-----:R-:W-:Y:S01]  /*23b0*/  IMAD R2, R9, R20.reuse, RZ ;  /* 0x0000001409027224 */ /* 0x081fe200078e02ff */
[----:B------:R-:W-:Y:S01]  /*23c0*/  ISETP.GT.AND P3, PT, R10, RZ, PT ;  /* 0x000000ff0a00720c */ /* 0x000fe20003f64270 */
[----:B------:R-:W-:Y:S01]  /*23d0*/  IMAD.WIDE.U32 R16, R8, R20, R6 ;  /* 0x0000001408107225 */ /* 0x000fe200078e0006 */
[----:B------:R-:W-:-:S02]  /*23e0*/  SHF.L.U64.HI R12, R20, 0x3, R21 ;  /* 0x00000003140c7819 */ /* 0x000fc40000010215 */
[----:B------:R-:W-:Y:S01]  /*23f0*/  P2R R3, PR, RZ, 0x8 ;  /* 0x00000008ff037803 */ /* 0x000fe20000000000 */
[----:B------:R-:W-:Y:S01]  /*2400*/  IMAD R19, R8, R21, R2 ;  /* 0x0000001508137224 */ /* 0x000fe200078e0202 */
[----:B------:R-:W-:Y:S01]  /*2410*/  ISETP.GT.AND P0, PT, R0, RZ, P3 ;  /* 0x000000ff0000720c */ /* 0x000fe20001f04270 */
[----:B------:R-:W-:Y:S02]  /*2420*/  IMAD.SHL.U32 R13, R20, 0x8, RZ ;  /* 0x00000008140d7824 */ /* 0x000fe400078e00ff */
[----:B------:R-:W-:Y:S01]  /*2430*/  IMAD.IADD R19, R17, 0x1, R19 ;  /* 0x0000000111137824 */ /* 0x000fe200078e0213 */
[----:B------:R-:W-:Y:S09]  /*2440*/  @!P1 BRA `(.L_x_21) ;  /* 0x0000006c00709947 */ /* 0x000ff20003800000 */
[----:B------:R-:W-:Y:S01]  /*2450*/  ULDC.64 UR4, c[0x0][0x5b0] ;  /* 0x00016c0000047ab9 */ /* 0x000fe20000000a00 */
[----:B------:R-:W-:Y:S01]  /*2460*/  ULDC.64 UR8, c[0x0][0x5a8] ;  /* 0x00016a0000087ab9 */ /* 0x000fe20000000a00 */
[----:B----4-:R-:W-:Y:S01]  /*2470*/  IMAD R15, R9, UR4, RZ ;  /* 0x00000004090f7c24 */ /* 0x010fe2000f8e02ff */
[----:B------:R-:W-:Y:S01]  /*2480*/  ULDC.64 UR6, c[0x0][0x5c8] ;  /* 0x0001720000067ab9 */ /* 0x000fe20000000a00 */
[----:B------:R-:W-:-:S04]  /*2490*/  IMAD.WIDE.U32 R2, R8, UR4, R6 ;  /* 0x0000000408027c25 */ /* 0x000fc8000f8e0006 */
[----:B------:R-:W-:Y:S01]  /*24a0*/  IMAD R15, R8, UR5, R15 ;  /* 0x00000005080f7c24 */ /* 0x000fe2000f8e020f */
[----:B------:R-:W-:-:S03]  /*24b0*/  LEA R4, P1, R2, UR8, 0x2 ;  /* 0x0000000802047c11 */ /* 0x000fc6000f8210ff */
[----:B------:R-:W-:-:S05]  /*24c0*/  IMAD.IADD R3, R3, 0x1, R15 ;  /* 0x0000000103037824 */ /* 0x000fca00078e020f */
[----:B------:R-:W-:-:S05]  /*24d0*/  LEA.HI.X R5, R2, UR9, R3, 0x2, P1 ;  /* 0x0000000902057c11 */ /* 0x000fca00088f1403 */
[----:B------:R-:W2:Y:S01]  /*24e0*/  @P0 LDG.E.LTC128B R17, desc[UR14][R4.64] ;  /* 0x0000000e04110981 */ /* 0x000ea2000c1e1920 */
[----:B------:R-:W-:Y:S01]  /*24f0*/  ISETP.GT.AND P6, PT, R10, 0x1, PT ;  /* 0x000000010a00780c */ /* 0x000fe20003fc4270 */
[----:B------:R-:W-:Y:S01]  /*2500*/  BSSY B0, `(.L_x_22) ;  /* 0x000000d000007945 */ /* 0x000fe20003800000 */
[----:B------:R-:W-:Y:S02]  /*2510*/  LEA R2, P2, R16, UR6, 0x2 ;  /* 0x0000000610027c11 */ /* 0x000fe4000f8410ff */
[----:B------:R-:W-:Y:S02]  /*2520*/  ISETP.GT.AND P1, PT, R0, RZ, P6 ;  /* 0x000000ff0000720c */ /* 0x000fe40003724270 */
[----:B--2---:R-:W-:Y:S01]  /*2530*/  LOP3.LUT R3, R17, 0xffffe000, RZ, 0xc0, !PT ;  /* 0xffffe00011037812 */ /* 0x004fe200078ec0ff */
[----:B------:R-:W-:-:S04]  /*2540*/  IMAD.MOV.U32 R18, RZ, RZ, R17 ;  /* 0x000000ffff127224 */ /* 0x000fc800078e0011 */
[----:B------:R-:W-:-:S04]  /*2550*/  FMUL R3, R3, R14 ;  /* 0x0000000e03037220 */ /* 0x000fc80000400000 */
[----:B------:R-:W-:Y:S01]  /*2560*/  FFMA R23, R120, R11, R3 ;  /* 0x0000000b78177223 */ /* 0x000fe20000000003 */
[----:B------:R-:W-:Y:S02]  /*2570*/  P2R R3, PR, RZ, 0x40 ;  /* 0x00000040ff037803 */ /* 0x000fe40000000000 */
[----:B------:R-:W-:Y:S02]  /*2580*/  LEA.HI.X R3, R16, UR7, R19, 0x2, P2 ;  /* 0x0000000710037c11 */ /* 0x000fe400090f1413 */
[----:B------:R-:W-:-:S05]  /*2590*/  F2FP.TF32.F32.PACK_B R23, R23 ;  /* 0x00000017ff17723e */ /* 0x000fca00024050ff */
[----:B------:R0:W-:Y:S01]  /*25a0*/  @P0 STG.E desc[UR14][R2.64], R23 ;  /* 0x0000001702000986 */ /* 0x0001e2000c10190e */
[----:B------:R-:W-:Y:S05]  /*25b0*/  @!P1 BRA `(.L_x_23) ;  /* 0x0000000000049947 */ /* 0x000fea0003800000 */
[----:B------:R1:W5:Y:S02]  /*25c0*/  LDG.E.LTC128B R18, desc[UR14][R4.64+0x4] ;  /* 0x0000040e04127981 */ /* 0x000364000c1e1920 */
.L_x_23:
[----:B------:R-:W-:Y:S05]  /*25d0*/  BSYNC B0 ;  /* 0x0000000000007941 */ /* 0x000fea0003800000 */
.L_x_22:
[----:B------:R-:W-:Y:S01]  /*25e0*/  USHF.L.U32 UR6, UR4, 0x3, URZ ;  /* 0x0000000304067899 */ /* 0x000fe2000800063f */
[----:B-----5:R-:W-:Y:S01]  /*25f0*/  LOP3.LUT R19, R18, 0xffffe000, RZ, 0xc0, !PT ;  /* 0xffffe00012137812 */ /* 0x020fe200078ec0ff */
[----:B------:R-:W-:Y:S01]  /*2600*/  USHF.L.U64.HI UR7, UR4, 0x3, UR5 ;  /* 0x0000000304077899 */ /* 0x000fe20008010205 */
[----:B------:R-:W-:-:S03]  /*2610*/  ISETP.GT.AND P0, PT, R0, 0x8, P3 ;  /* 0x000000080000780c */ /* 0x000fc60001f04270 */
[----:B------:R-:W-:Y:S02]  /*2620*/  IMAD.U32 R16, RZ, RZ, UR6 ;  /* 0x00000006ff107e24 */ /* 0x000fe4000f8e00ff */
[----:B------:R-:W-:Y:S02]  /*2630*/  IMAD.U32 R17, RZ, RZ, UR7 ;  /* 0x00000007ff117e24 */ /* 0x000fe4000f8e00ff */
[----:B------:R-:W-:-:S04]  /*2640*/  IMAD.WIDE.U32 R8, R8, UR4, R16 ;  /* 0x0000000408087c25 */ /* 0x000fc8000f8e0010 */
[----:B------:R-:W-:Y:S01]  /*2650*/  FMUL R16, R19, R14 ;  /* 0x0000000e13107220 */ /* 0x000fe20000400000 */
[----:B------:R-:W-:-:S03]  /*2660*/  IADD3 R6, P2, R6, R8, RZ ;  /* 0x0000000806067210 */ /* 0x000fc60007f5e0ff */
[----:B------:R-:W-:Y:S01]  /*2670*/  FFMA R121, R121, R11, R16 ;  /* 0x0000000b79797223 */ /* 0x000fe20000000010 */
[----:B------:R-:W-:Y:S02]  /*2680*/  IADD3.X R7, R7, R15, R9, P2, !PT ;  /* 0x0000000f07077210 */ /* 0x000fe400017fe409 */
[C---:B------:R-:W-:Y:S02]  /*2690*/  LEA R8, P2, R6.reuse, UR8, 0x2 ;  /* 0x0000000806087c11 */ /* 0x040fe4000f8410ff */
[----:B------:R-:W-:Y:S02]  /*26a0*/  F2FP.TF32.F32.PACK_B R121, R121 ;  /* 0x00000079ff79723e */ /* 0x000fe400024050ff */
[----:B------:R-:W-:-:S03]  /*26b0*/  LEA.HI.X R9, R6, UR9, R7, 0x2, P2 ;  /* 0x0000000906097c11 */ /* 0x000fc600090f1407 */
[----:B------:R2:W-:Y:S04]  /*26c0*/  @P1 STG.E desc[UR14][R2.64+0x4], R121 ;  /* 0x0000047902001986 */ /* 0x0005e8000c10190e */
[----:B------:R-:W3:Y:S01]  /*26d0*/  @P0 LDG.E.LTC128B R18, desc[UR14][R8.64] ;  /* 0x0000000e08120981 */ /* 0x000ee2000c1e1920 */
[C---:B------:R-:W-:Y:S01]  /*26e0*/  SHF.L.U64.HI R15, R13.reuse, 0x2, R12 ;  /* 0x000000020d0f7819 */ /* 0x040fe2000001020c */
[----:B------:R-:W-:Y:S01]  /*26f0*/  BSSY B0, `(.L_x_24) ;  /* 0x000000b000007945 */ /* 0x000fe20003800000 */
[----:B------:R-:W-:Y:S02]  /*2700*/  LEA R6, P2, R13, R2, 0x2 ;  /* 0x000000020d067211 */ /* 0x000fe400078410ff */
[----:B------:R-:W-:Y:S02]  /*2710*/  ISETP.GT.AND P1, PT, R0, 0x8, P6 ;  /* 0x000000080000780c */ /* 0x000fe40003724270 */
[----:B---3--:R-:W-:-:S05]  /*2720*/  LOP3.LUT R7, R18, 0xffffe000, RZ, 0xc0, !PT ;  /* 0xffffe00012077812 */ /* 0x008fca00078ec0ff */
[----:B------:R-:W-:-:S04]  /*2730*/  FMUL R7, R7, R14 ;  /* 0x0000000e07077220 */ /* 0x000fc80000400000 */
[----:B------:R-:W-:Y:S01]  /*2740*/  FFMA R13, R122, R11, R7 ;  /* 0x0000000b7a0d7223 */ /* 0x000fe20000000007 */
[----:B------:R-:W-:-:S04]  /*2750*/  IMAD.X R7, R15, 0x1, R3, P2 ;  /* 0x000000010f077824 */ /* 0x000fc800010e0603 */
[----:B------:R-:W-:-:S05]  /*2760*/  F2FP.TF32.F32.PACK_B R13, R13 ;  /* 0x0000000dff0d723e */ /* 0x000fca00024050ff */
[----:B------:R2:W-:Y:S01]  /*2770*/  @P0 STG.E desc[UR14][R6.64], R13 ;  /* 0x0000000d06000986 */ /* 0x0005e2000c10190e */
[----:B------:R-:W-:Y:S05]  /*2780*/  @!P1 BRA `(.L_x_25) ;  /* 0x0000000000049947 */ /* 0x000fea0003800000 */
[----:B------:R3:W5:Y:S02]  /*2790*/  LDG.E.LTC128B R18, desc[UR14][R8.64+0x4] ;  /* 0x0000040e08127981 */ /* 0x000764000c1e1920 */
.L_x_25:
[----:B------:R-:W-:Y:S05]  /*27a0*/  BSYNC B0 ;  /* 0x0000000000007941 */ /* 0x000fea0003800000 */
.L_x_24:
[----:B--2--5:R-:W-:Y:S01]  /*27b0*/  LOP3.LUT R13, R18, 0xffffe000, RZ, 0xc0, !PT ;  /* 0xffffe000120d7812 */ /* 0x024fe200078ec0ff */
[----:B------:R-:W-:Y:S01]  /*27c0*/  BSSY B0, `(.L_x_26) ;  /* 0x000000a000007945 */ /* 0x000fe20003800000 */
[----:B------:R-:W-:-:S03]  /*27d0*/  ISETP.GT.AND P3, PT, R10, 0x8, PT ;  /* 0x000000080a00780c */ /* 0x000fc60003f64270 */
[----:B------:R-:W-:Y:S01]  /*27e0*/  FMUL R12, R13, R14 ;  /* 0x0000000e0d0c7220 */ /* 0x000fe20000400000 */
[----:B------:R-:W-:-:S03]  /*27f0*/  ISETP.GT.AND P0, PT, R0, RZ, P3 ;  /* 0x000000ff0000720c */ /* 0x000fc60001f04270 */
[----:B------:R-:W-:Y:S01]  /*2800*/  FFMA R123, R123, R11, R12 ;  /* 0x0000000b7b7b7223 */ /* 0x000fe2000000000c */
[----:B------:R-:W-:-:S04]  /*2810*/  P2R R12, PR, RZ, 0x8 ;  /* 0x00000008ff0c7803 */ /* 0x000fc80000000000 */
[----:B------:R-:W-:-:S05]  /*2820*/  F2FP.TF32.F32.PACK_B R123, R123 ;  /* 0x0000007bff7b723e */ /* 0x000fca00024050ff */
[----:B------:R2:W-:Y:S01]  /*2830*/  @P1 STG.E desc[UR14][R6.64+0x4], R123 ;  /* 0x0000047b06001986 */ /* 0x0005e2000c10190e */
[----:B------:R-:W-:Y:S05]  /*2840*/  @!P0 BRA `(.L_x_27) ;  /* 0x0000000000048947 */ /* 0x000fea0003800000 */
[----:B------:R4:W5:Y:S02]  /*2850*/  LDG.E.LTC128B R18, desc[UR14][R4.64+0x20] ;  /* 0x0000200e04127981 */ /* 0x000964000c1e1920 */
.L_x_27:
[----:B------:R-:W-:Y:S05]  /*2860*/  BSYNC B0 ;  /* 0x0000000000007941 */ /* 0x000fea0003800000 */
.L_x_26:
[----:B-----5:R-:W-:Y:S01]  /*2870*/  LOP3.LUT R13, R18, 0xffffe000, RZ, 0xc0, !PT ;  /* 0xffffe000120d7812 */ /* 0x020fe200078ec0ff */
[----:B------:R-:W-:Y:S01]  /*2880*/  BSSY B0, `(.L_x_28) ;  /* 0x000000a000007945 */ /* 0x000fe20003800000 */
[----:B------:R-:W-:-:S03]  /*2890*/  ISETP.GT.AND P2, PT, R10, 0x9, PT ;  /* 0x000000090a00780c */ /* 0x000fc60003f44270 */
[----:B------:R-:W-:Y:S01]  /*28a0*/  FMUL R13, R13, R14 ;  /* 0x0000000e0d0d7220 */ /* 0x000fe20000400000 */
[----:B------:R-:W-:Y:S02]  /*28b0*/  ISETP.GT.AND P1, PT, R0, RZ, P2 ;  /* 0x000000ff0000720c */ /* 0x000fe40001724270 */
[----:B------:R-:W-:Y:S01]  /*28c0*/  P2R R12, PR, RZ, 0x4 ;  /* 0x00000004ff0c7803 */ /* 0x000fe20000000000 */
[----:B------:R-:W-:-:S05]  /*28d0*/  FFMA R13, R124, R11, R13 ;  /* 0x0000000b7c0d7223 */ /* 0x000fca000000000d */
[----:B------:R-:W-:-:S05]  /*28e0*/  F2FP.TF32.F32.PACK_B R13, R13 ;  /* 0x0000000dff0d723e */ /* 0x000fca00024050ff */
[----:B------:R0:W-:Y:S01]  /*28f0*/  @P0 STG.E desc[UR14][R2.64+0x20], R13 ;  /* 0x0000200d02000986 */ /* 0x0001e2000c10190e */
[----:B------:R-:W-:Y:S05]  /*2900*/  @!P1 BRA `(.L_x_29) ;  /* 0x0000000000049947 */ /* 0x000fea0003800000 */
[----:B------:R0:W5:Y:S02]  /*2910*/  LDG.E.LTC128B R18, desc[UR14][R4.64+0x24] ;  /* 0x0000240e04127981 */ /* 0x000164000c1e1920 */
.L_x_29:
[----:B------:R-:W-:Y:S05]  /*2920*/  BSYNC B0 ;  /* 0x0000000000007941 */ /* 0x000fea0003800000 */
.L_x_28:
[----:B0----5:R-:W-:Y:S01]  /*2930*/  LOP3.LUT R13, R18, 0xffffe000, RZ, 0xc0, !PT ;  /* 0xffffe000120d7812 */ /* 0x021fe200078ec0ff */
[----:B------:R-:W-:Y:S01]  /*2940*/  BSSY B0, `(.L_x_30) ;  /* 0x0000008000007945 */ /* 0x000fe20003800000 */
[----:B------:R-:W-:-:S03]  /*2950*/  ISETP.GT.AND P0, PT, R0, 0x8, P3 ;  /* 0x000000080000780c */ /* 0x000fc60001f04270 */
[----:B------:R-:W-:-:S04]  /*2960*/  FMUL R12, R13, R14 ;  /* 0x0000000e0d0c7220 */ /* 0x000fc80000400000 */
[----:B------:R-:W-:-:S05]  /*2970*/  FFMA R125, R125, R11, R12 ;  /* 0x0000000b7d7d7223 */ /* 0x000fca000000000c */
[----:B------:R-:W-:-:S05]  /*2980*/  F2FP.TF32.F32.PACK_B R125, R125 ;  /* 0x0000007dff7d723e */ /* 0x000fca00024050ff */
[----:B------:R0:W-:Y:S01]  /*2990*/  @P1 STG.E desc[UR14][R2.64+0x24], R125 ;  /* 0x0000247d02001986 */ /* 0x0001e2000c10190e */
[----:B------:R-:W-:Y:S05]  /*29a0*/  @!P0 BRA `(.L_x_31) ;  /* 0x0000000000048947 */ /* 0x000fea0003800000 */
[----:B------:R0:W5:Y:S02]  /*29b0*/  LDG.E.LTC128B R18, desc[UR14][R8.64+0x20] ;  /* 0x0000200e08127981 */ /* 0x000164000c1e1920 */
.L_x_31:
[----:B------:R-:W-:Y:S05]  /*29c0*/  BSYNC B0 ;  /* 0x0000000000007941 */ /* 0x000fea0003800000 */
.L_x_30:
[----:B-----5:R-:W-:Y:S01]  /*29d0*/  LOP3.LUT R13, R18, 0xffffe000, RZ, 0xc0, !PT ;  /* 0xffffe000120d7812 */ /* 0x020fe200078ec0ff */
        /* <DEDUP_REMOVED lines=8> */
.L_x_33:
[----:B------:R-:W-:Y:S05]  /*2a60*/  BSYNC B0 ;  /* 0x0000000000007941 */ /* 0x000fea0003800000 */
.L_x_32:
[----:B0----5:R-:W-:Y:S01]  /*2a70*/  LOP3.LUT R13, R18, 0xffffe000, RZ, 0xc0, !PT ;  /* 0xffffe000120d7812 */ /* 0x021fe200078ec0ff */
        /* <DEDUP_REMOVED lines=10> */
.L_x_35:
[----:B------:R-:W-:Y:S05]  /*2b20*/  BSYNC B0 ;  /* 0x0000000000007941 */ /* 0x000fea0003800000 */
.L_x_34:
[----:B-----5:R-:W-:Y:S01]  /*2b30*/  LOP3.LUT R13, R18, 0xffffe000, RZ, 0xc0, !PT ;  /* 0xffffe000120d7812 */ /* 0x020fe200078ec0ff */
[----:B------:R-:W-:Y:S01]  /*2b40*/  BSSY B0, `(.L_x_36) ;  /* 0x000000a000007945 */ /* 0x000fe20003800000 */
[----:B------:R-:W-:-:S03]  /*2b50*/  ISETP.GT.AND P1, PT, R10, 0x11, PT ;  /* 0x000000110a00780c */ /* 0x000fc60003f24270 */
[----:B------:R-:W-:Y:S01]  /*2b60*/  FMUL R13, R13, R14 ;  /* 0x0000000e0d0d7220 */ /* 0x000fe20000400000 */
[----:B------:R-:W-:-:S03]  /*2b70*/  P2R R12, PR, RZ, 0x2 ;  /* 0x00000002ff0c7803 */ /* 0x000fc60000000000 */
[----:B------:R-:W-:-:S05]  /*2b80*/  FFMA R13, R128, R11, R13 ;  /* 0x0000000b800d7223 */ /* 0x000fca000000000d */
[----:B------:R-:W-:-:S05]  /*2b90*/  F2FP.TF32.F32.PACK_B R13, R13 ;  /* 0x0000000dff0d723e */ /* 0x000fca00024050ff */
[----:B------:R0:W-:Y:S01]  /*2ba0*/  @P0 STG.E desc[UR14][R2.64+0x40], R13 ;  /* 0x0000400d02000986 */ /* 0x0001e2000c10190e */
[----:B------:R-:W-:-:S13]  /*2bb0*/  ISETP.GT.AND P0, PT, R0, RZ, P1 ;  /* 0x000000ff0000720c */ /* 0x000fda0000f04270 */
[----:B0-----:R-:W-:Y:S05]  /*2bc0*/  @!P0 BRA `(.L_x_37) ;  /* 0x0000000000048947 */ /* 0x001fea0003800000 */
[----:B------:R0:W5:Y:S02]  /*2bd0*/  LDG.E.LTC128B R18, desc[UR14][R4.64+0x44] ;  /* 0x0000440e04127981 */ /* 0x000164000c1e1920 */
.L_x_37:
[----:B------:R-:W-:Y:S05]  /*2be0*/  BSYNC B0 ;  /* 0x0000000000007941 */ /* 0x000fea0003800000 */
.L_x_36:
[----:B-----5:R-:W-:Y:S01]  /*2bf0*/  LOP3.LUT R13, R18, 0xffffe000, RZ, 0xc0, !PT ;  /* 0xffffe000120d7812 */ /* 0x020fe200078ec0ff */
[----:B------:R-:W-:Y:S04]  /*2c00*/  BSSY B0, `(.L_x_38) ;  /* 0x0000008000007945 */ /* 0x000fe80003800000 */
[----:B------:R-:W-:-:S04]  /*2c10*/  FMUL R12, R13, R14 ;  /* 0x0000000e0d0c7220 */ /* 0x000fc80000400000 */
[----:B------:R-:W-:-:S05]  /*2c20*/  FFMA R129, R129, R11, R12 ;  /* 0x0000000b81817223 */ /* 0x000fca000000000c */
[----:B------:R-:W-:-:S05]  /*2c30*/  F2FP.TF32.F32.PACK_B R129, R129 ;  /* 0x00000081ff81723e */ /* 0x000fca00024050ff */
[----:B------:R0:W-:Y:S01]  /*2c40*/  @P0 STG.E desc[UR14][R2.64+0x44], R129 ;  /* 0x0000448102000986 */ /* 0x0001e2000c10190e */
[----:B------:R-:W-:-:S13]  /*2c50*/  ISETP.GT.AND P0, PT, R0, 0x8, P2 ;  /* 0x000000080000780c */ /* 0x000fda0001704270 */
[----:B0-----:R-:W-:Y:S05]  /*2c60*/  @!P0 BRA `(.L_x_39) ;  /* 0x0000000000048947 */ /* 0x001fea0003800000 */
[----:B------:R0:W5:Y:S02]  /*2c70*/  LDG.E.LTC128B R18, desc[UR14][R8.64+0x40] ;  /* 0x0000400e08127981 */ /* 0x000164000c1e1920 */
.L_x_39:
[----:B------:R-:W-:Y:S05]  /*2c80*/  BSYNC B0 ;  /* 0x0000000000007941 */ /* 0x000fea0003800000 */
.L_x_38:
        /* <DEDUP_REMOVED lines=9> */
.L_x_41:
[----:B------:R-:W-:Y:S05]  /*2d20*/  BSYNC B0 ;  /* 0x0000000000007941 */ /* 0x000fea0003800000 */
.L_x_40:
[----:B-----5:R-:W-:Y:S01]  /*2d30*/  LOP3.LUT R13, R18, 0xffffe000, RZ, 0xc0, !PT ;  /* 0xffffe000120d7812 */ /* 0x020fe200078ec0ff */
[C---:B------:R-:W-:Y:S01]  /*2d40*/  IMAD.SHL.U32 R17, R20.reuse, 0x100, RZ ;  /* 0x0000010014117824 */ /* 0x040fe200078e00ff */
[----:B------:R-:W-:Y:S01]  /*2d50*/  SHF.L.U64.HI R21, R20, 0x8, R21 ;  /* 0x0000000814157819 */ /* 0x000fe20000010215 */
[----:B------:R-:W-:Y:S01]  /*2d60*/  BSSY B0, `(.L_x_42) ;  /* 0x000000f000007945 */ /* 0x000fe20003800000 */
[----:B------:R-:W-:Y:S01]  /*2d70*/  ISETP.GT.AND P2, PT, R10, 0x18, PT ;  /* 0x000000180a00780c */ /* 0x000fe20003f44270 */
[----:B------:R-:W-:Y:S01]  /*2d80*/  FMUL R12, R13, R14 ;  /* 0x0000000e0d0c7220 */ /* 0x000fe20000400000 */
[----:B------:R-:W-:Y:S02]  /*2d90*/  LOP3.LUT R15, R17, 0x4, RZ, 0xfc, !PT ;  /* 0x00000004110f7812 */ /* 0x000fe400078efcff */
[----:B------:R-:W-:Y:S01]  /*2da0*/  P2R R16, PR, RZ, 0x4 ;  /* 0x00000004ff107803 */ /* 0x000fe20000000000 */
[----:B------:R-:W-:-:S05]  /*2db0*/  FFMA R131, R131, R11, R12 ;  /* 0x0000000b83837223 */ /* 0x000fca000000000c */
[----:B------:R-:W-:-:S05]  /*2dc0*/  F2FP.TF32.F32.PACK_B R131, R131 ;  /* 0x00000083ff83723e */ /* 0x000fca00024050ff */
[----:B------:R0:W-:Y:S01]  /*2dd0*/  @P0 STG.E desc[UR14][R6.64+0x44], R131 ;  /* 0x0000448306000986 */ /* 0x0001e2000c10190e */
[----:B------:R-:W-:-:S05]  /*2de0*/  IADD3 R124, P0, R15, R2, RZ ;  /* 0x000000020f7c7210 */ /* 0x000fca0007f1e0ff */
[----:B------:R-:W-:Y:S01]  /*2df0*/  IMAD.X R125, R21, 0x1, R3, P0 ;  /* 0x00000001157d7824 */ /* 0x000fe200000e0603 */
[----:B------:R-:W-:-:S05]  /*2e00*/  IADD3 R12, P0, R17, R2, RZ ;  /* 0x00000002110c7210 */ /* 0x000fca0007f1e0ff */
[----:B------:R-:W-:Y:S01]  /*2e10*/  IMAD.X R13, R21, 0x1, R3, P0 ;  /* 0x00000001150d7824 */ /* 0x000fe200000e0603 */
[----:B------:R-:W-:-:S13]  /*2e20*/  ISETP.GT.AND P0, PT, R0, RZ, P2 ;  /* 0x000000ff0000720c */ /* 0x000fda0001704270 */
[----:B0-----:R-:W-:Y:S05]  /*2e30*/  @!P0 BRA `(.L_x_43) ;  /* 0x0000000000048947 */ /* 0x001fea0003800000 */
[----:B------:R0:W5:Y:S02]  /*2e40*/  LDG.E.LTC128B R18, desc[UR14][R4.64+0x60] ;  /* 0x0000600e04127981 */ /* 0x000164000c1e1920 */
.L_x_43:
[----:B------:R-:W-:Y:S05]  /*2e50*/  BSYNC B0 ;  /* 0x0000000000007941 */ /* 0x000fea0003800000 */
.L_x_42:
        /* <DEDUP_REMOVED lines=11> */
.L_x_45:
[----:B------:R-:W-:Y:S05]  /*2f10*/  BSYNC B0 ;  /* 0x0000000000007941 */ /* 0x000fea0003800000 */
.L_x_44:
        /* <DEDUP_REMOVED lines=9> */
.L_x_47:
[----:B------:R-:W-:Y:S05]  /*2fb0*/  BSYNC B0 ;  /* 0x0000000000007941 */ /* 0x000fea0003800000 */
.L_x_46:
        /* <DEDUP_REMOVED lines=9> */
.L_x_49:
[----:B------:R-:W-:Y:S05]  /*3050*/  BSYNC B0 ;  /* 0x0000000000007941 */ /* 0x000fea0003800000 */
.L_x_48:
[----:B-----5:R-:W-:Y:S01]  /*3060*/  LOP3.LUT R19, R18, 0xffffe000, RZ, 0xc0, !PT ;  /* 0xffffe00012137812 */ /* 0x020fe200078ec0ff */
[----:B------:R-:W-:Y:S01]  /*3070*/  BSSY B0, `(.L_x_50) ;  /* 0x000000a000007945 */ /* 0x000fe20003800000 */
[----:B------:R-:W-:-:S03]  /*3080*/  ISETP.GT.AND P2, PT, R10, 0x20, PT ;  /* 0x000000200a00780c */ /* 0x000fc60003f44270 */
[----:B------:R-:W-:-:S04]  /*3090*/  FMUL R16, R19, R14 ;  /* 0x0000000e13107220 */ /* 0x000fc80000400000 */
[----:B------:R-:W-:Y:S01]  /*30a0*/  FFMA R135, R135, R11, R16 ;  /* 0x0000000b87877223 */ /* 0x000fe20000000010 */
[----:B------:R-:W-:-:S04]  /*30b0*/  P2R R16, PR, RZ, 0x4 ;  /* 0x00000004ff107803 */ /* 0x000fc80000000000 */
[----:B------:R-:W-:-:S05]  /*30c0*/  F2FP.TF32.F32.PACK_B R135, R135 ;  /* 0x00000087ff87723e */ /* 0x000fca00024050ff */
[----:B------:R0:W-:Y:S01]  /*30d0*/  @P0 STG.E desc[UR14][R6.64+0x64], R135 ;  /* 0x0000648706000986 */ /* 0x0001e2000c10190e */
[----:B------:R-:W-:-:S13]  /*30e0*/  ISETP.GT.AND P0, PT, R0, RZ, P2 ;  /* 0x000000ff0000720c */ /* 0x000fda0001704270 */
[----:B0-----:R-:W-:Y:S05]  /*30f0*/  @!P0 BRA `(.L_x_51) ;  /* 0x0000000000048947 */ /* 0x001fea0003800000 */
[----:B------:R0:W5:Y:S02]  /*3100*/  LDG.E.LTC128B R18, desc[UR14][R4.64+0x80] ;  /* 0x0000800e04127981 */ /* 0x000164000c1e1920 */
.L_x_51:
[----:B------:R-:W-:Y:S05]  /*3110*/  BSYNC B0 ;  /* 0x0000000000007941 */ /* 0x000fea0003800000 */
.L_x_50:
        /* <DEDUP_REMOVED lines=11> */
.L_x_53:
[----:B------:R-:W-:Y:S05]  /*31d0*/  BSYNC B0 ;  /* 0x0000000000007941 */ /* 0x000fea0003800000 */
.L_x_52:
        /* <DEDUP_REMOVED lines=9> */
.L_x_55:
[----:B------:R-:W-:Y:S05]  /*3270*/  BSYNC B0 ;  /* 0x0000000000007941 */ /* 0x000fea0003800000 */
.L_x_54:
        /* <DEDUP_REMOVED lines=9> */
.L_x_57:
[----:B------:R-:W-:Y:S05]  /*3310*/  BSYNC B0 ;  /* 0x0000000000007941 */ /* 0x000fea0003800000 */
.L_x_56:
        /* <DEDUP_REMOVED lines=11> */
.L_x_59:
[----:B------:R-:W-:Y:S05]  /*33d0*/  BSYNC B0 ;  /* 0x0000000000007941 */ /* 0x000fea0003800000 */
.L_x_58:
[----:B-----5:R-:W-:Y:S01]  /*33e0*/  LOP3.LUT R19, R18, 0xffffe000, RZ, 0xc0, !PT ;  /* 0xffffe00012137812 */ /* 0x020fe200078ec0ff */
[----:B------:R-:W-:Y:S01]  /*33f0*/  BSSY B0, `(.L_x_60) ;  /* 0x0000009000007945 */ /* 0x000fe20003800000 */
[----:B------:R-:W-:-:S03]  /*3400*/  ISETP.GT.AND P4, PT, R10, 0x29, PT ;  /* 0x000000290a00780c */ /* 0x000fc60003f84270 */
[----:B------:R-:W-:-:S04]  /*3410*/  FMUL R19, R19, R14 ;  /* 0x0000000e13137220 */ /* 0x000fc80000400000 */
[----:B------:R-:W-:-:S05]  /*3420*/  FFMA R19, R140, R11, R19 ;  /* 0x0000000b8c137223 */ /* 0x000fca0000000013 */
[----:B------:R-:W-:-:S05]  /*3430*/  F2FP.TF32.F32.PACK_B R19, R19 ;  /* 0x00000013ff13723e */ /* 0x000fca00024050ff */
[----:B------:R0:W-:Y:S01]  /*3440*/  @P0 STG.E desc[UR14][R2.64+0xa0], R19 ;  /* 0x0000a01302000986 */ /* 0x0001e2000c10190e */
[----:B------:R-:W-:-:S13]  /*3450*/  ISETP.GT.AND P0, PT, R0, RZ, P4 ;  /* 0x000000ff0000720c */ /* 0x000fda0002704270 */
[----:B0-----:R-:W-:Y:S05]  /*3460*/  @!P0 BRA `(.L_x_61) ;  /* 0x0000000000048947 */ /* 0x001fea0003800000 */
[----:B------:R0:W5:Y:S02]  /*3470*/  LDG.E.LTC128B R18, desc[UR14][R4.64+0xa4] ;  /* 0x0000a40e04127981 */ /* 0x000164000c1e1920 */
.L_x_61:
[----:B------:R-:W-:Y:S05]  /*3480*/  BSYNC B0 ;  /* 0x0000000000007941 */ /* 0x000fea0003800000 */
.L_x_60:
        /* <DEDUP_REMOVED lines=9> */
.L_x_63:
[----:B------:R-:W-:Y:S05]  /*3520*/  BSYNC B0 ;  /* 0x0000000000007941 */ /* 0x000fea0003800000 */
.L_x_62:
        /* <DEDUP_REMOVED lines=9> */
.L_x_65:
[----:B------:R-:W-:Y:S05]  /*35c0*/  BSYNC B0 ;  /* 0x0000000000007941 */ /* 0x000fea0003800000 */
.L_x_64:
        /* <DEDUP_REMOVED lines=10> */
.L_x_67:
[----:B------:R-:W-:Y:S05]  /*3670*/  BSYNC B0 ;  /* 0x0000000000007941 */ /* 0x000fea0003800000 */
.L_x_66:
        /* <DEDUP_REMOVED lines=10> */
.L_x_69:
[----:B------:R-:W-:Y:S05]  /*3720*/  BSYNC B0 ;  /* 0x0000000000007941 */ /* 0x000fea0003800000 */
.L_x_68:
        /* <DEDUP_REMOVED lines=9> */
.L_x_71:
[----:B------:R-:W-:Y:S05]  /*37c0*/  BSYNC B0 ;  /* 0x0000000000007941 */ /* 0x000fea0003800000 */
.L_x_70:
        /* <DEDUP_REMOVED lines=9> */
.L_x_73:
[----:B------:R-:W-:Y:S05]  /*3860*/  BSYNC B0 ;  /* 0x0000000000007941 */ /* 0x000fea0003800000 */
.L_x_72:
        /* <DEDUP_REMOVED lines=10> */
.L_x_75:
[----:B------:R-:W-:Y:S05]  /*3910*/  BSYNC B0 ;  /* 0x0000000000007941 */ /* 0x000fea0003800000 */
.L_x_74:
[----:B-----5:R-:W-:Y:S01]  /*3920*/  LOP3.LUT R19, R18, 0xffffe000, RZ, 0xc0, !PT ;  /* 0xffffe00012137812 */ /* 0x020fe200078ec0ff */
[----:B------:R-:W-:Y:S04]  /*3930*/  BSSY B0, `(.L_x_76) ;  /* 0x0000009000007945 */ /* 0x000fe80003800000 */
[----:B------:R-:W-:-:S04]  /*3940*/  FMUL R19, R19, R14 ;  /* 0x0000000e13137220 */ /* 0x000fc80000400000 */
[----:B------:R-:W-:-:S05]  /*3950*/  FFMA R19, R148, R11, R19 ;  /* 0x0000000b94137223 */ /* 0x000fca0000000013 */
[----:B------:R-:W-:-:S05]  /*3960*/  F2FP.TF32.F32.PACK_B R19, R19 ;  /* 0x00000013ff13723e */ /* 0x000fca00024050ff */
[----:B------:R0:W-:Y:S01]  /*3970*/  @P0 STG.E desc[UR14][R2.64+0xe0], R19 ;  /* 0x0000e01302000986 */ /* 0x0001e2000c10190e */
[----:B------:R-:W-:-:S04]  /*3980*/  ISETP.GT.AND P0, PT, R10, 0x39, PT ;  /* 0x000000390a00780c */ /* 0x000fc80003f04270 */
[----:B------:R-:W-:-:S13]  /*3990*/  ISETP.GT.AND P5, PT, R0, RZ, P0 ;  /* 0x000000ff0000720c */ /* 0x000fda00007a4270 */
[----:B0-----:R-:W-:Y:S05]  /*39a0*/  @!P5 BRA `(.L_x_77) ;  /* 0x000000000004d947 */ /* 0x001fea0003800000 */
[----:B------:R0:W5:Y:S02]  /*39b0*/  LDG.E.LTC128B R18, desc[UR14][R4.64+0xe4] ;  /* 0x0000e40e04127981 */ /* 0x000164000c1e1920 */
.L_x_77:
[----:B------:R-:W-:Y:S05]  /*39c0*/  BSYNC B0 ;  /* 0x0000000000007941 */ /* 0x000fea0003800000 */
.L_x_76:
        /* <DEDUP_REMOVED lines=9> */
.L_x_79:
[----:B------:R-:W-:Y:S05]  /*3a60*/  BSYNC B0 ;  /* 0x0000000000007941 */ /* 0x000fea0003800000 */
.L_x_78:
[----:B-----5:R-:W-:Y:S01]  /*3a70*/  LOP3.LUT R19, R18, 0xffffe000, RZ, 0xc0, !PT ;  /* 0xffffe00012137812 */ /* 0x020fe200078ec0ff */
[----:B------:R-:W-:Y:S01]  /*3a80*/  BSSY B0, `(.L_x_80) ;  /* 0x0000009000007945 */ /* 0x000fe20003800000 */
[----:B------:R-:W-:-:S03]  /*3a90*/  IMAD.MOV.U32 R16, RZ, RZ, R18 ;  /* 0x000000ffff107224 */ /* 0x000fc600078e0012 */
[----:B------:R-:W-:-:S04]  /*3aa0*/  FMUL R19, R19, R14 ;  /* 0x0000000e13137220 */ /* 0x000fc80000400000 */
[----:B------:R-:W-:-:S05]  /*3ab0*/  FFMA R19, R150, R11, R19 ;  /* 0x0000000b96137223 */ /* 0x000fca0000000013 */
[----:B------:R-:W-:-:S05]  /*3ac0*/  F2FP.TF32.F32.PACK_B R19, R19 ;  /* 0x00000013ff13723e */ /* 0x000fca00024050ff */
[----:B------:R0:W-:Y:S01]  /*3ad0*/  @P5 STG.E desc[UR14][R6.64+0xe0], R19 ;  /* 0x0000e01306005986 */ /* 0x0001e2000c10190e */
[----:B------:R-:W-:-:S13]  /*3ae0*/  ISETP.GT.AND P5, PT, R0, 0x8, P0 ;  /* 0x000000080000780c */ /* 0x000fda00007a4270 */
[----:B0-----:R-:W-:Y:S05]  /*3af0*/  @!P5 BRA `(.L_x_81) ;  /* 0x000000000004d947 */ /* 0x001fea0003800000 */
[----:B------:R0:W5:Y:S02]  /*3b00*/  LDG.E.LTC128B R16, desc[UR14][R8.64+0xe4] ;  /* 0x0000e40e08107981 */ /* 0x000164000c1e1920 */
.L_x_81:
[----:B------:R-:W-:Y:S05]  /*3b10*/  BSYNC B0 ;  /* 0x0000000000007941 */ /* 0x000fea0003800000 */
.L_x_80:
[----:B-----5:R-:W-:Y:S01]  /*3b20*/  LOP3.LUT R19, R16, 0xffffe000, RZ, 0xc0, !PT ;  /* 0xffffe00010137812 */ /* 0x020fe200078ec0ff */
[----:B------:R-:W-:Y:S01]  /*3b30*/  USHF.L.U32 UR22, UR4, 0x8, URZ ;  /* 0x0000000804167899 */ /* 0x000fe2000800063f */
[----:B--2---:R-:W-:Y:S01]  /*3b40*/  LOP3.LUT R123, R17, 0x20, RZ, 0xfc, !PT ;  /* 0x00000020117b7812 */ /* 0x004fe200078efcff */
[----:B------:R-:W-:Y:S02]  /*3b50*/  USHF.L.U64.HI UR4, UR4, 0x8, UR5 ;  /* 0x0000000804047899 */ /* 0x000fe40008010205 */
[----:B------:R-:W-:-:S04]  /*3b60*/  FMUL R18, R19, R14 ;  /* 0x0000000e13127220 */ /* 0x000fc80000400000 */
[----:B------:R-:W-:-:S05]  /*3b70*/  FFMA R151, R151, R11, R18 ;  /* 0x0000000b97977223 */ /* 0x000fca0000000012 */
[----:B------:R-:W-:-:S05]  /*3b80*/  F2FP.TF32.F32.PACK_B R151, R151 ;  /* 0x00000097ff97723e */ /* 0x000fca00024050ff */
[----:B------:R-:W-:Y:S01]  /*3b90*/  @P5 STG.E desc[UR14][R6.64+0xe4], R151 ;  /* 0x0000e49706005986 */ /* 0x000fe2000c10190e */
[----:B------:R-:W-:-:S05]  /*3ba0*/  IADD3 R126, P5, R123, R2, RZ ;  /* 0x000000027b7e7210 */ /* 0x000fca0007fbe0ff */
[----:B------:R-:W-:Y:S01]  /*3bb0*/  IMAD.X R127, R21, 0x1, R3, P5 ;  /* 0x00000001157f7824 */ /* 0x000fe200028e0603 */
[----:B------:R-:W-:-:S04]  /*3bc0*/  IADD3 R18, P5, R4, UR22, RZ ;  /* 0x0000001604127c10 */ /* 0x000fc8000ffbe0ff */
[----:B------:R-:W-:Y:S02]  /*3bd0*/  IADD3.X R19, R5, UR4, RZ, P5, !PT ;  /* 0x0000000405137c10 */ /* 0x000fe4000affe4ff */
[----:B------:R-:W-:-:S04]  /*3be0*/  ISETP.GT.AND P5, PT, R10, RZ, PT ;  /* 0x000000ff0a00720c */ /* 0x000fc80003fa4270 */
[----:B------:R-:W-:-:S13]  /*3bf0*/  ISETP.GT.AND P5, PT, R0, 0x40, P5 ;  /* 0x000000400000780c */ /* 0x000fda0002fa4270 */
[----:B------:R-:W2:Y:S01]  /*3c00*/  @P5 LDG.E.LTC128B R16, desc[UR14][R18.64] ;  /* 0x0000000e12105981 */ /* 0x000ea2000c1e1920 */
[----:B------:R-:W-:Y:S01]  /*3c10*/  LOP3.LUT R121, R17, 0x24, RZ, 0xfc, !PT ;  /* 0x0000002411797812 */ /* 0x000fe200078efcff */
[----:B------:R-:W-:Y:S01]  /*3c20*/  ULOP3.LUT UR21, UR22, 0x4, URZ, 0xfc, !UPT ;  /* 0x0000000416157892 */ /* 0x000fe2000f8efc3f */
[----:B--2---:R-:W-:-:S05]  /*3c30*/  LOP3.LUT R23, R16, 0xffffe000, RZ, 0xc0, !PT ;  /* 0xffffe00010177812 */ /* 0x004fca00078ec0ff */
[----:B------:R-:W-:-:S04]  /*3c40*/  FMUL R23, R23, R14 ;  /* 0x0000000e17177220 */ /* 0x000fc80000400000 */
[----:B------:R-:W-:-:S05]  /*3c50*/  FFMA R133, R88, R11, R23 ;  /* 0x0000000b58857223 */ /* 0x000fca0000000017 */
[----:B------:R-:W-:-:S05]  /*3c60*/  F2FP.TF32.F32.PACK_B R133, R133 ;  /* 0x00000085ff85723e */ /* 0x000fca00024050ff */
[----:B------:R2:W-:Y:S01]  /*3c70*/  @P5 STG.E desc[UR14][R12.64], R133 ;  /* 0x000000850c005986 */ /* 0x0005e2000c10190e */
[----:B------:R-:W-:-:S05]  /*3c80*/  IADD3 R128, P5, R121, R2, RZ ;  /* 0x0000000279807210 */ /* 0x000fca0007fbe0ff */
[----:B------:R-:W-:Y:S01]  /*3c90*/  IMAD.X R129, R21, 0x1, R3, P5 ;  /* 0x0000000115817824 */ /* 0x000fe200028e0603 */
[----:B------:R-:W-:-:S04]  /*3ca0*/  IADD3 R130, P5, R4, UR21, RZ ;  /* 0x0000001504827c10 */ /* 0x000fc8000ffbe0ff */
[----:B------:R-:W-:Y:S02]  /*3cb0*/  IADD3.X R131, R5, UR4, RZ, P5, !PT ;  /* 0x0000000405837c10 */ /* 0x000fe4000affe4ff */
[----:B------:R-:W-:-:S13]  /*3cc0*/  ISETP.GT.AND P5, PT, R0, 0x40, P6 ;  /* 0x000000400000780c */ /* 0x000fda00037a4270 */
[----:B------:R-:W3:Y:S01]  /*3cd0*/  @P5 LDG.E.LTC128B R16, desc[UR14][R130.64] ;  /* 0x0000000e82105981 */ /* 0x000ee2000c1e1920 */
[----:B------:R-:W-:Y:S01]  /*3ce0*/  BSSY B0, `(.L_x_82) ;  /* 0x000000e000007945 */ /* 0x000fe20003800000 */
[----:B---3--:R-:W-:-:S05]  /*3cf0*/  LOP3.LUT R23, R16, 0xffffe000, RZ, 0xc0, !PT ;  /* 0xffffe00010177812 */ /* 0x008fca00078ec0ff */
[----:B------:R-:W-:-:S04]  /*3d00*/  FMUL R20, R23, R14 ;  /* 0x0000000e17147220 */ /* 0x000fc80000400000 */
[----:B--2---:R-:W-:-:S05]  /*3d10*/  FFMA R133, R89, R11, R20 ;  /* 0x0000000b59857223 */ /* 0x004fca0000000014 */
[----:B------:R-:W-:-:S05]  /*3d20*/  F2FP.TF32.F32.PACK_B R133, R133 ;  /* 0x00000085ff85723e */ /* 0x000fca00024050ff */
[----:B------:R2:W-:Y:S01]  /*3d30*/  @P5 STG.E desc[UR14][R124.64], R133 ;  /* 0x000000857c005986 */ /* 0x0005e2000c10190e */
[----:B------:R-:W-:-:S05]  /*3d40*/  IADD3 R88, P5, R17, R6, RZ ;  /* 0x0000000611587210 */ /* 0x000fca0007fbe0ff */
[----:B------:R-:W-:Y:S01]  /*3d50*/  IMAD.X R89, R21, 0x1, R7, P5 ;  /* 0x0000000115597824 */ /* 0x000fe200028e0607 */
[----:B------:R-:W-:-:S04]  /*3d60*/  IADD3 R22, P5, R8, UR22, RZ ;  /* 0x0000001608167c10 */ /* 0x000fc8000ffbe0ff */
[----:B------:R-:W-:Y:S02]  /*3d70*/  IADD3.X R23, R9, UR4, RZ, P5, !PT ;  /* 0x0000000409177c10 */ /* 0x000fe4000affe4ff */
[----:B------:R-:W-:-:S04]  /*3d80*/  ISETP.GT.AND P5, PT, R10, RZ, PT ;  /* 0x000000ff0a00720c */ /* 0x000fc80003fa4270 */
[----:B------:R-:W-:-:S13]  /*3d90*/  ISETP.GT.AND P5, PT, R0, 0x48, P5 ;  /* 0x000000480000780c */ /* 0x000fda0002fa4270 */
[----:B--2---:R-:W-:Y:S05]  /*3da0*/  @!P5 BRA `(.L_x_83) ;  /* 0x000000000004d947 */ /* 0x004fea0003800000 */
[----:B------:R2:W5:Y:S02]  /*3db0*/  LDG.E.LTC128B R16, desc[UR14][R22.64] ;  /* 0x0000000e16107981 */ /* 0x000564000c1e1920 */
.L_x_83:
[----:B------:R-:W-:Y:S05]  /*3dc0*/  BSYNC B0 ;  /* 0x0000000000007941 */ /* 0x000fea0003800000 */
.L_x_82:
[----:B-----5:R-:W-:Y:S01]  /*3dd0*/  LOP3.LUT R125, R16, 0xffffe000, RZ, 0xc0, !PT ;  /* 0xffffe000107d7812 */ /* 0x020fe200078ec0ff */
[----:B------:R-:W-:Y:S04]  /*3de0*/  BSSY B0, `(.L_x_84) ;  /* 0x000000c000007945 */ /* 0x000fe80003800000 */
[----:B------:R-:W-:-:S04]  /*3df0*/  FMUL R125, R125, R14 ;  /* 0x0000000e7d7d7220 */ /* 0x000fc80000400000 */
[----:B------:R-:W-:-:S05]  /*3e00*/  FFMA R125, R90, R11, R125 ;  /* 0x0000000b5a7d7223 */ /* 0x000fca000000007d */
[----:B------:R-:W-:-:S05]  /*3e10*/  F2FP.TF32.F32.PACK_B R125, R125 ;  /* 0x0000007dff7d723e */ /* 0x000fca00024050ff */
[----:B------:R3:W-:Y:S01]  /*3e20*/  @P5 STG.E desc[UR14][R88.64], R125 ;  /* 0x0000007d58005986 */ /* 0x0007e2000c10190e */
[----:B------:R-:W-:-:S05]  /*3e30*/  IADD3 R132, P5, R15, R6, RZ ;  /* 0x000000060f847210 */ /* 0x000fca0007fbe0ff */
[----:B------:R-:W-:Y:S01]  /*3e40*/  IMAD.X R133, R21, 0x1, R7, P5 ;  /* 0x0000000115857824 */ /* 0x000fe200028e0607 */
[----:B------:R-:W-:-:S13]  /*3e50*/  ISETP.GT.AND P5, PT, R0, 0x48, P6 ;  /* 0x000000480000780c */ /* 0x000fda00037a4270 */
[----:B---3--:R-:W-:Y:S05]  /*3e60*/  @!P5 BRA `(.L_x_85) ;  /* 0x00000000000cd947 */ /* 0x008fea0003800000 */
[----:B------:R-:W-:-:S04]  /*3e70*/  IADD3 R124, P6, R8, UR21, RZ ;  /* 0x00000015087c7c10 */ /* 0x000fc8000ffde0ff */
[----:B------:R-:W-:-:S05]  /*3e80*/  IADD3.X R125, R9, UR4, RZ, P6, !PT ;  /* 0x00000004097d7c10 */ /* 0x000fca000b7fe4ff */
[----:B------:R3:W5:Y:S04]  /*3e90*/  LDG.E.LTC128B R16, desc[UR14][R124.64] ;  /* 0x0000000e7c107981 */ /* 0x000768000c1e1920 */
.L_x_85:
[----:B------:R-:W-:Y:S05]  /*3ea0*/  BSYNC B0 ;  /* 0x0000000000007941 */ /* 0x000fea0003800000 */
.L_x_84:
[----:B---3-5:R-:W-:Y:S01]  /*3eb0*/  LOP3.LUT R125, R16, 0xffffe000, RZ, 0xc0, !PT ;  /* 0xffffe000107d7812 */ /* 0x028fe200078ec0ff */
[----:B------:R-:W-:Y:S01]  /*3ec0*/  ULOP3.LUT UR20, UR22, 0x20, URZ, 0xfc, !UPT ;  /* 0x0000002016147892 */ /* 0x000fe2000f8efc3f */
[----:B------:R-:W-:-:S03]  /*3ed0*/  ISETP.GT.AND P6, PT, R10, 0x8, PT ;  /* 0x000000080a00780c */ /* 0x000fc60003fc4270 */
[----:B------:R-:W-:-:S04]  /*3ee0*/  FMUL R20, R125, R14 ;  /* 0x0000000e7d147220 */ /* 0x000fc80000400000 */
[----:B------:R-:W-:Y:S01]  /*3ef0*/  FFMA R137, R91, R11, R20 ;  /* 0x0000000b5b897223 */ /* 0x000fe20000000014 */
[----:B------:R-:W-:-:S04]  /*3f00*/  LOP3.LUT R91, R17, 0x40, RZ, 0xfc, !PT ;  /* 0x00000040115b7812 */ /* 0x000fc800078efcff */
[----:B------:R-:W-:-:S05]  /*3f10*/  F2FP.TF32.F32.PACK_B R137, R137 ;  /* 0x00000089ff89723e */ /* 0x000fca00024050ff */
[----:B------:R3:W-:Y:S01]  /*3f20*/  @P5 STG.E desc[UR14][R132.64], R137 ;  /* 0x0000008984005986 */ /* 0x0007e2000c10190e */
[----:B------:R-:W-:-:S05]  /*3f30*/  IADD3 R130, P5, R91, R2, RZ ;  /* 0x000000025b827210 */ /* 0x000fca0007fbe0ff */
[----:B------:R-:W-:Y:S01]  /*3f40*/  IMAD.X R131, R21, 0x1, R3, P5 ;  /* 0x0000000115837824 */ /* 0x000fe200028e0603 */
[----:B------:R-:W-:-:S04]  /*3f50*/  IADD3 R134, P5, R4, UR20, RZ ;  /* 0x0000001404867c10 */ /* 0x000fc8000ffbe0ff */
[----:B------:R-:W-:Y:S02]  /*3f60*/  IADD3.X R135, R5, UR4, RZ, P5, !PT ;  /* 0x0000000405877c10 */ /* 0x000fe4000affe4ff */
[----:B------:R-:W-:-:S13]  /*3f70*/  ISETP.GT.AND P5, PT, R0, 0x40, P6 ;  /* 0x000000400000780c */ /* 0x000fda00037a4270 */
[----:B------:R-:W2:Y:S01]  /*3f80*/  @P5 LDG.E.LTC128B R16, desc[UR14][R134.64] ;  /* 0x0000000e86105981 */ /* 0x000ea2000c1e1920 */
[----:B------:R-:W-:Y:S01]  /*3f90*/  ULOP3.LUT UR19, UR22, 0x24, URZ, 0xfc, !UPT ;  /* 0x0000002416137892 */ /* 0x000fe2000f8efc3f */
[----:B--2---:R-:W-:-:S05]  /*3fa0*/  LOP3.LUT R125, R16, 0xffffe000, RZ, 0xc0, !PT ;  /* 0xffffe000107d7812 */ /* 0x004fca00078ec0ff */
[----:B------:R-:W-:-:S04]  /*3fb0*/  FMUL R125, R125, R14 ;  /* 0x0000000e7d7d7220 */ /* 0x000fc80000400000 */
[----:B------:R-:W-:Y:S01]  /*3fc0*/  FFMA R139, R92, R11, R125 ;  /* 0x0000000b5c8b7223 */ /* 0x000fe2000000007d */
[----:B------:R-:W-:-:S04]  /*3fd0*/  LOP3.LUT R125, R17, 0x44, RZ, 0xfc, !PT ;  /* 0x00000044117d7812 */ /* 0x000fc800078efcff */
[----:B------:R-:W-:-:S05]  /*3fe0*/  F2FP.TF32.F32.PACK_B R139, R139 ;  /* 0x0000008bff8b723e */ /* 0x000fca00024050ff */
[----:B------:R2:W-:Y:S01]  /*3ff0*/  @P5 STG.E desc[UR14][R126.64], R139 ;  /* 0x0000008b7e005986 */ /* 0x0005e2000c10190e */
[----:B---3--:R-:W-:-:S05]  /*4000*/  IADD3 R132, P5, R125, R2, RZ ;  /* 0x000000027d847210 */ /* 0x008fca0007fbe0ff */
[----:B------:R-:W-:Y:S01]  /*4010*/  IMAD.X R133, R21, 0x1, R3, P5 ;  /* 0x0000000115857824 */ /* 0x000fe200028e0603 */
[----:B------:R-:W-:-:S04]  /*4020*/  IADD3 R136, P5, R4, UR19, RZ ;  /* 0x0000001304887c10 */ /* 0x000fc8000ffbe0ff */
[----:B------:R-:W-:Y:S02]  /*4030*/  IADD3.X R137, R5, UR4, RZ, P5, !PT ;  /* 0x0000000405897c10 */ /* 0x000fe4000affe4ff */
[----:B------:R-:W-:-:S04]  /*4040*/  ISETP.GT.AND P5, PT, R10, 0x9, PT ;  /* 0x000000090a00780c */ /* 0x000fc80003fa4270 */
[----:B------:R-:W-:-:S13]  /*4050*/  ISETP.GT.AND P5, PT, R0, 0x40, P5 ;  /* 0x000000400000780c */ /* 0x000fda0002fa4270 */
[----:B------:R-:W3:Y:S01]  /*4060*/  @P5 LDG.E.LTC128B R16, desc[UR14][R136.64] ;  /* 0x0000000e88105981 */ /* 0x000ee2000c1e1920 */
[----:B------:R-:W-:Y:S01]  /*4070*/  BSSY B0, `(.L_x_86) ;  /* 0x000000d000007945 */ /* 0x000fe20003800000 */
[----:B---3--:R-:W-:-:S05]  /*4080*/  LOP3.LUT R135, R16, 0xffffe000, RZ, 0xc0, !PT ;  /* 0xffffe00010877812 */ /* 0x008fca00078ec0ff */
[----:B------:R-:W-:-:S04]  /*4090*/  FMUL R20, R135, R14 ;  /* 0x0000000e87147220 */ /* 0x000fc80000400000 */
[----:B------:R-:W-:-:S05]  /*40a0*/  FFMA R93, R93, R11, R20 ;  /* 0x0000000b5d5d7223 */ /* 0x000fca0000000014 */
[----:B------:R-:W-:-:S05]  /*40b0*/  F2FP.TF32.F32.PACK_B R93, R93 ;  /* 0x0000005dff5d723e */ /* 0x000fca00024050ff */
[----:B------:R3:W-:Y:S01]  /*40c0*/  @P5 STG.E desc[UR14][R128.64], R93 ;  /* 0x0000005d80005986 */ /* 0x0007e2000c10190e */
[----:B--2---:R-:W-:-:S05]  /*40d0*/  IADD3 R126, P5, R123, R6, RZ ;  /* 0x000000067b7e7210 */ /* 0x004fca0007fbe0ff */
[----:B------:R-:W-:Y:S01]  /*40e0*/  IMAD.X R127, R21, 0x1, R7, P5 ;  /* 0x00000001157f7824 */ /* 0x000fe200028e0607 */
[----:B------:R-:W-:-:S13]  /*40f0*/  ISETP.GT.AND P5, PT, R0, 0x48, P6 ;  /* 0x000000480000780c */ /* 0x000fda00037a4270 */
[----:B---3--:R-:W-:Y:S05]  /*4100*/  @!P5 BRA `(.L_x_87) ;  /* 0x00000000000cd947 */ /* 0x008fea0003800000 */
[----:B------:R-:W-:-:S04]  /*4110*/  IADD3 R92, P6, R8, UR20, RZ ;  /* 0x00000014085c7c10 */ /* 0x000fc8000ffde0ff */
[----:B------:R-:W-:-:S05]  /*4120*/  IADD3.X R93, R9, UR4, RZ, P6, !PT ;  /* 0x00000004095d7c10 */ /* 0x000fca000b7fe4ff */
[----:B------:R2:W5:Y:S04]  /*4130*/  LDG.E.LTC128B R16, desc[UR14][R92.64] ;  /* 0x0000000e5c107981 */ /* 0x000568000c1e1920 */
.L_x_87:
[----:B------:R-:W-:Y:S05]  /*4140*/  BSYNC B0 ;  /* 0x0000000000007941 */ /* 0x000fea0003800000 */
.L_x_86:
[----:B--2--5:R-:W-:Y:S01]  /*4150*/  LOP3.LUT R93, R16, 0xffffe000, RZ, 0xc0, !PT ;  /* 0xffffe000105d7812 */ /* 0x024fe200078ec0ff */
[----:B------:R-:W-:Y:S01]  /*4160*/  BSSY B0, `(.L_x_88) ;  /* 0x000000d000007945 */ /* 0x000fe20003800000 */
[----:B------:R-:W-:-:S03]  /*4170*/  ISETP.GT.AND P6, PT, R10, 0x9, PT ;  /* 0x000000090a00780c */ /* 0x000fc60003fc4270 */
[----:B------:R-:W-:-:S04]  /*4180*/  FMUL R93, R93, R14 ;  /* 0x0000000e5d5d7220 */ /* 0x000fc80000400000 */
[----:B------:R-:W-:-:S05]  /*4190*/  FFMA R93, R94, R11, R93 ;  /* 0x0000000b5e5d7223 */ /* 0x000fca000000005d */
[----:B------:R-:W-:-:S05]  /*41a0*/  F2FP.TF32.F32.PACK_B R93, R93 ;  /* 0x0000005dff5d723e */ /* 0x000fca00024050ff */
[----:B------:R2:W-:Y:S01]  /*41b0*/  @P5 STG.E desc[UR14][R126.64], R93 ;  /* 0x0000005d7e005986 */ /* 0x0005e2000c10190e */
[----:B------:R-:W-:-:S05]  /*41c0*/  IADD3 R128, P5, R121, R6, RZ ;  /* 0x0000000679807210 */ /* 0x000fca0007fbe0ff */
[----:B------:R-:W-:Y:S01]  /*41d0*/  IMAD.X R129, R21, 0x1, R7, P5 ;  /* 0x0000000115817824 */ /* 0x000fe200028e0607 */
[----:B------:R-:W-:-:S13]  /*41e0*/  ISETP.GT.AND P5, PT, R0, 0x48, P6 ;  /* 0x000000480000780c */ /* 0x000fda00037a4270 */
[----:B--2---:R-:W-:Y:S05]  /*41f0*/  @!P5 BRA `(.L_x_89) ;  /* 0x00000000000cd947 */ /* 0x004fea0003800000 */
[----:B------:R-:W-:-:S04]  /*4200*/  IADD3 R92, P6, R8, UR19, RZ ;  /* 0x00000013085c7c10 */ /* 0x000fc8000ffde0ff */
[----:B------:R-:W-:-:S05]  /*4210*/  IADD3.X R93, R9, UR4, RZ, P6, !PT ;  /* 0x00000004095d7c10 */ /* 0x000fca000b7fe4ff */
[----:B------:R2:W5:Y:S04]  /*4220*/  LDG.E.LTC128B R16, desc[UR14][R92.64] ;  /* 0x0000000e5c107981 */ /* 0x000568000c1e1920 */
.L_x_89:
[----:B------:R-:W-:Y:S05]  /*4230*/  BSYNC B0 ;  /* 0x0000000000007941 */ /* 0x000fea0003800000 */
.L_x_88:
[----:B--2--5:R-:W-:Y:S01]  /*4240*/  LOP3.LUT R93, R16, 0xffffe000, RZ, 0xc0, !PT ;  /* 0xffffe000105d7812 */ /* 0x024fe200078ec0ff */
[----:B------:R-:W-:Y:S01]  /*4250*/  ULOP3.LUT UR18, UR22, 0x40, URZ, 0xfc, !UPT ;  /* 0x0000004016127892 */ /* 0x000fe2000f8efc3f */
[----:B------:R-:W-:-:S03]  /*4260*/  ISETP.GT.AND P6, PT, R10, 0x10, PT ;  /* 0x000000100a00780c */ /* 0x000fc60003fc4270 */
[----:B------:R-:W-:Y:S01]  /*4270*/  FMUL R20, R93, R14 ;  /* 0x0000000e5d147220 */ /* 0x000fe20000400000 */
[----:B------:R-:W-:-:S03]  /*4280*/  LOP3.LUT R93, R17, 0x60, RZ, 0xfc, !PT ;  /* 0x00000060115d7812 */ /* 0x000fc600078efcff */
        /* <DEDUP_REMOVED lines=9> */
[----:B------:R-:W-:Y:S01]  /*4320*/  ULOP3.LUT UR17, UR22, 0x44, URZ, 0xfc, !UPT ;  /* 0x0000004416117892 */ /* 0x000fe2000f8efc3f */
[----:B---3--:R-:W-:-:S05]  /*4330*/  LOP3.LUT R95, R16, 0xffffe000, RZ, 0xc0, !PT ;  /* 0xffffe000105f7812 */ /* 0x008fca00078ec0ff */
[----:B------:R-:W-:-:S04]  /*4340*/  FMUL R95, R95, R14 ;  /* 0x0000000e5f5f7220 */ /* 0x000fc80000400000 */
[----:B------:R-:W-:Y:S01]  /*4350*/  FFMA R139, R96, R11, R95 ;  /* 0x0000000b608b7223 */ /* 0x000fe2000000005f */
[----:B------:R-:W-:-:S04]  /*4360*/  LOP3.LUT R95, R17, 0x64, RZ, 0xfc, !PT ;  /* 0x00000064115f7812 */ /* 0x000fc800078efcff */
[----:B------:R-:W-:-:S05]  /*4370*/  F2FP.TF32.F32.PACK_B R139, R139 ;  /* 0x0000008bff8b723e */ /* 0x000fca00024050ff */
[----:B------:R3:W-:Y:S01]  /*4380*/  @P5 STG.E desc[UR14][R130.64], R139 ;  /* 0x0000008b82005986 */ /* 0x0007e2000c10190e */
[----:B--2---:R-:W-:-:S05]  /*4390*/  IADD3 R128, P5, R95, R2, RZ ;  /* 0x000000025f807210 */ /* 0x004fca0007fbe0ff */
[----:B------:R-:W-:Y:S01]  /*43a0*/  IMAD.X R129, R21, 0x1, R3, P5 ;  /* 0x0000000115817824 */ /* 0x000fe200028e0603 */
[----:B------:R-:W-:-:S04]  /*43b0*/  IADD3 R136, P5, R4, UR17, RZ ;  /* 0x0000001104887c10 */ /* 0x000fc8000ffbe0ff */
[----:B------:R-:W-:Y:S02]  /*43c0*/  IADD3.X R137, R5, UR4, RZ, P5, !PT ;  /* 0x0000000405897c10 */ /* 0x000fe4000affe4ff */
[----:B------:R-:W-:-:S04]  /*43d0*/  ISETP.GT.AND P5, PT, R10, 0x11, PT ;  /* 0x000000110a00780c */ /* 0x000fc80003fa4270 */
[----:B------:R-:W-:-:S13]  /*43e0*/  ISETP.GT.AND P5, PT, R0, 0x40, P5 ;  /* 0x000000400000780c */ /* 0x000fda0002fa4270 */
[----:B------:R-:W2:Y:S01]  /*43f0*/  @P5 LDG.E.LTC128B R16, desc[UR14][R136.64] ;  /* 0x0000000e88105981 */ /* 0x000ea2000c1e1920 */
[----:B------:R-:W-:Y:S01]  /*4400*/  BSSY B0, `(.L_x_90) ;  /* 0x000000d000007945 */ /* 0x000fe20003800000 */
[----:B--2---:R-:W-:-:S05]  /*4410*/  LOP3.LUT R135, R16, 0xffffe000, RZ, 0xc0, !PT ;  /* 0xffffe00010877812 */ /* 0x004fca00078ec0ff */
[----:B------:R-:W-:-:S04]  /*4420*/  FMUL R20, R135, R14 ;  /* 0x0000000e87147220 */ /* 0x000fc80000400000 */
[----:B------:R-:W-:-:S05]  /*4430*/  FFMA R97, R97, R11, R20 ;  /* 0x0000000b61617223 */ /* 0x000fca0000000014 */
[----:B------:R-:W-:-:S05]  /*4440*/  F2FP.TF32.F32.PACK_B R97, R97 ;  /* 0x00000061ff61723e */ /* 0x000fca00024050ff */
[----:B------:R2:W-:Y:S01]  /*4450*/  @P5 STG.E desc[UR14][R132.64], R97 ;  /* 0x0000006184005986 */ /* 0x0005e2000c10190e */
[----:B---3--:R-:W-:-:S05]  /*4460*/  IADD3 R130, P5, R91, R6, RZ ;  /* 0x000000065b827210 */ /* 0x008fca0007fbe0ff */
[----:B------:R-:W-:Y:S01]  /*4470*/  IMAD.X R131, R21, 0x1, R7, P5 ;  /* 0x0000000115837824 */ /* 0x000fe200028e0607 */
[----:B------:R-:W-:-:S13]  /*4480*/  ISETP.GT.AND P5, PT, R0, 0x48, P6 ;  /* 0x000000480000780c */ /* 0x000fda00037a4270 */
[----:B--2---:R-:W-:Y:S05]  /*4490*/  @!P5 BRA `(.L_x_91) ;  /* 0x00000000000cd947 */ /* 0x004fea0003800000 */
[----:B------:R-:W-:-:S04]  /*44a0*/  IADD3 R96, P6, R8, UR18, RZ ;  /* 0x0000001208607c10 */ /* 0x000fc8000ffde0ff */
[----:B------:R-:W-:-:S05]  /*44b0*/  IADD3.X R97, R9, UR4, RZ, P6, !PT ;  /* 0x0000000409617c10 */ /* 0x000fca000b7fe4ff */
[----:B------:R2:W5:Y:S04]  /*44c0*/  LDG.E.LTC128B R16, desc[UR14][R96.64] ;  /* 0x0000000e60107981 */ /* 0x000568000c1e1920 */
.L_x_91:
[----:B------:R-:W-:Y:S05]  /*44d0*/  BSYNC B0 ;  /* 0x0000000000007941 */ /* 0x000fea0003800000 */
.L_x_90:
        /* <DEDUP_REMOVED lines=14> */
.L_x_93:
[----:B------:R-:W-:Y:S05]  /*45c0*/  BSYNC B0 ;  /* 0x0000000000007941 */ /* 0x000fea0003800000 */
.L_x_92:
        /* <DEDUP_REMOVED lines=41> */
.L_x_95:
[----:B------:R-:W-:Y:S05]  /*4860*/  BSYNC B0 ;  /* 0x0000000000007941 */ /* 0x000fea0003800000 */
.L_x_94:
        /* <DEDUP_REMOVED lines=14> */
.L_x_97:
[----:B------:R-:W-:Y:S05]  /*4950*/  BSYNC B0 ;  /* 0x0000000000007941 */ /* 0x000fea0003800000 */
.L_x_96:
        /* <DEDUP_REMOVED lines=41> */
.L_x_99:
[----:B------:R-:W-:Y:S05]  /*4bf0*/  BSYNC B0 ;  /* 0x0000000000007941 */ /* 0x000fea0003800000 */
.L_x_98:
        /* <DEDUP_REMOVED lines=14> */
.L_x_101:
[----:B------:R-:W-:Y:S05]  /*4ce0*/  BSYNC B0 ;  /* 0x0000000000007941 */ /* 0x000fea0003800000 */
.L_x_100:
        /* <DEDUP_REMOVED lines=40> */
.L_x_103:
[----:B------:R-:W-:Y:S05]  /*4f70*/  BSYNC B0 ;  /* 0x0000000000007941 */ /* 0x000fea0003800000 */
.L_x_102:
[----:B--2--5:R-:W-:Y:S01]  /*4f80*/  LOP3.LUT R109, R16, 0xffffe000, RZ, 0xc0, !PT ;  /* 0xffffe000106d7812 */ /* 0x024fe200078ec0ff */
        /* <DEDUP_REMOVED lines=12> */
.L_x_105:
[----:B------:R-:W-:Y:S05]  /*5050*/  BSYNC B0 ;  /* 0x0000000000007941 */ /* 0x000fea0003800000 */
.L_x_104:
[----:B--2--5:R-:W-:Y:S01]  /*5060*/  LOP3.LUT R109, R16, 0xffffe000, RZ, 0xc0, !PT ;  /* 0xffffe000106d7812 */ /* 0x024fe200078ec0ff */
[----:B------:R-:W-:-:S04]  /*5070*/  ULOP3.LUT UR8, UR22, 0xc0, URZ, 0xfc, !UPT ;  /* 0x000000c016087892 */ /* 0x000fc8000f8efc3f */
        /* <DEDUP_REMOVED lines=14> */
[----:B--2---:R-:W-:Y:S01]  /*5160*/  FFMA R137, R112, R11, R111 ;  /* 0x0000000b70897223 */ /* 0x004fe2000000006f */
        /* <DEDUP_REMOVED lines=22> */
.L_x_107:
[----:B------:R-:W-:Y:S05]  /*52d0*/  BSYNC B0 ;  /* 0x0000000000007941 */ /* 0x000fea0003800000 */
.L_x_106:
        /* <DEDUP_REMOVED lines=13> */
.L_x_109:
[----:B------:R-:W-:Y:S05]  /*53b0*/  BSYNC B0 ;  /* 0x0000000000007941 */ /* 0x000fea0003800000 */
.L_x_108:
[----:B--2--5:R-:W-:Y:S01]  /*53c0*/  LOP3.LUT R3, R16, 0xffffe000, RZ, 0xc0, !PT ;  /* 0xffffe00010037812 */ /* 0x024fe200078ec0ff */
[----:B------:R-:W-:-:S04]  /*53d0*/  ULOP3.LUT UR6, UR22, 0xe0, URZ, 0xfc, !UPT ;  /* 0x000000e016067892 */ /* 0x000fc8000f8efc3f */
        /* <DEDUP_REMOVED lines=13> */
[----:B------:R-:W-:-:S05]  /*54b0*/  FFMA R115, R116, R11, R115 ;  /* 0x0000000b74737223 */ /* 0x000fca0000000073 */
[----:B------:R-:W-:-:S05]  /*54c0*/  F2FP.TF32.F32.PACK_B R115, R115 ;  /* 0x00000073ff73723e */ /* 0x000fca00024050ff */
[----:B------:R2:W-:Y:S01]  /*54d0*/  @P5 STG.E desc[UR14][R126.64], R115 ;  /* 0x000000737e005986 */ /* 0x0005e2000c10190e */
[----:B------:R-:W-:-:S05]  /*54e0*/  IADD3 R6, P5, R111, R6, RZ ;  /* 0x000000066f067210 */ /* 0x000fca0007fbe0ff */
[----:B------:R-:W-:Y:S01]  /*54f0*/  IMAD.X R7, R21, 0x1, R7, P5 ;  /* 0x0000000115077824 */ /* 0x000fe200028e0607 */
[----:B-1--4-:R-:W-:-:S04]  /*5500*/  IADD3 R4, P5, R4, UR5, RZ ;  /* 0x0000000504047c10 */ /* 0x012fc8000ffbe0ff */
[----:B------:R-:W-:Y:S02]  /*5510*/  IADD3.X R5, R5, UR4, RZ, P5, !PT ;  /* 0x0000000405057c10 */ /* 0x000fe4000affe4ff */
        /* <DEDUP_REMOVED lines=15> */
.L_x_111:
[----:B------:R-:W-:Y:S05]  /*5610*/  BSYNC B0 ;  /* 0x0000000000007941 */ /* 0x000fea0003800000 */
.L_x_110:
[----:B-1---5:R-:W-:Y:S01]  /*5620*/  LOP3.LUT R5, R16, 0xffffe000, RZ, 0xc0, !PT ;  /* 0xffffe00010057812 */ /* 0x022fe200078ec0ff */
[----:B------:R-:W-:Y:S04]  /*5630*/  BSSY B0, `(.L_x_112) ;  /* 0x000000c000007945 */ /* 0x000fe80003800000 */
        /* <DEDUP_REMOVED lines=9> */
[----:B-1----:R-:W-:Y:S05]  /*56d0*/  @!P5 BRA `(.L_x_113) ;  /* 0x000000000004d947 */ /* 0x002fea0003800000 */
[----:B------:R1:W5:Y:S02]  /*56e0*/  LDG.E.LTC128B R16, desc[UR14][R4.64] ;  /* 0x0000000e04107981 */ /* 0x000364000c1e1920 */
.L_x_113:
[----:B------:R-:W-:Y:S05]  /*56f0*/  BSYNC B0 ;  /* 0x0000000000007941 */ /* 0x000fea0003800000 */
.L_x_112:
[----:B-1---5:R-:W-:Y:S01]  /*5700*/  LOP3.LUT R5, R16, 0xffffe000, RZ, 0xc0, !PT ;  /* 0xffffe00010057812 */ /* 0x022fe200078ec0ff */
[----:B------:R-:W-:Y:S01]  /*5710*/  BSSY B0, `(.L_x_114) ;  /* 0x000000d000007945 */ /* 0x000fe20003800000 */
[----:B------:R-:W-:-:S03]  /*5720*/  ISETP.GT.AND P6, PT, R10, RZ, PT ;  /* 0x000000ff0a00720c */ /* 0x000fc60003fc4270 */
        /* <DEDUP_REMOVED lines=11> */
.L_x_115:
[----:B------:R-:W-:Y:S05]  /*57e0*/  BSYNC B0 ;  /* 0x0000000000007941 */ /* 0x000fea0003800000 */
.L_x_114:
[----:B-----5:R-:W-:Y:S01]  /*57f0*/  LOP3.LUT R7, R16, 0xffffe000, RZ, 0xc0, !PT ;  /* 0xffffe00010077812 */ /* 0x020fe200078ec0ff */
        /* <DEDUP_REMOVED lines=13> */
.L_x_117:
[----:B------:R-:W-:Y:S05]  /*58d0*/  BSYNC B0 ;  /* 0x0000000000007941 */ /* 0x000fea0003800000 */
.L_x_116:
[----:B--2--5:R-:W-:Y:S01]  /*58e0*/  LOP3.LUT R7, R16, 0xffffe000, RZ, 0xc0, !PT ;  /* 0xffffe00010077812 */ /* 0x024fe200078ec0ff */
        /* <DEDUP_REMOVED lines=8> */
[----:B0-----:R-:W-:-:S04]  /*5970*/  IADD3 R8, P5, R22, UR22, RZ ;  /* 0x0000001616087c10 */ /* 0x001fc8000ffbe0ff */
[----:B------:R-:W-:Y:S02]  /*5980*/  IADD3.X R9, R23, UR4, RZ, P5, !PT ;  /* 0x0000000417097c10 */ /* 0x000fe4000affe4ff */
[----:B------:R-:W-:-:S13]  /*5990*/  ISETP.GT.AND P5, PT, R0, 0x88, P6 ;  /* 0x000000880000780c */ /* 0x000fda00037a4270 */
[----:B--2---:R-:W-:Y:S05]  /*59a0*/  @!P5 BRA `(.L_x_119) ;  /* 0x000000000004d947 */ /* 0x004fea0003800000 */
[----:B------:R0:W5:Y:S02]  /*59b0*/  LDG.E.LTC128B R16, desc[UR14][R8.64] ;  /* 0x0000000e08107981 */ /* 0x000164000c1e1920 */
.L_x_119:
[----:B------:R-:W-:Y:S05]  /*59c0*/  BSYNC B0 ;  /* 0x0000000000007941 */ /* 0x000fea0003800000 */
.L_x_118:
        /* <DEDUP_REMOVED lines=14> */
.L_x_121:
[----:B------:R-:W-:Y:S05]  /*5ab0*/  BSYNC B0 ;  /* 0x0000000000007941 */ /* 0x000fea0003800000 */
.L_x_120:
        /* <DEDUP_REMOVED lines=14> */
.L_x_123:
[----:B------:R-:W-:Y:S05]  /*5ba0*/  BSYNC B0 ;  /* 0x0000000000007941 */ /* 0x000fea0003800000 */
.L_x_122:
        /* <DEDUP_REMOVED lines=14> */
.L_x_125:
[----:B------:R-:W-:Y:S05]  /*5c90*/  BSYNC B0 ;  /* 0x0000000000007941 */ /* 0x000fea0003800000 */
.L_x_124:
        /* <DEDUP_REMOVED lines=14> */
.L_x_127:
[----:B------:R-:W-:Y:S05]  /*5d80*/  BSYNC B0 ;  /* 0x0000000000007941 */ /* 0x000fea0003800000 */
.L_x_126:
        /* <DEDUP_REMOVED lines=14> */
.L_x_129:
[----:B------:R-:W-:Y:S05]  /*5e70*/  BSYNC B0 ;  /* 0x0000000000007941 */ /* 0x000fea0003800000 */
.L_x_128:
        /* <DEDUP_REMOVED lines=14> */
.L_x_131:
[----:B------:R-:W-:Y:S05]  /*5f60*/  BSYNC B0 ;  /* 0x0000000000007941 */ /* 0x000fea0003800000 */
.L_x_130:
        /* <DEDUP_REMOVED lines=14> */
.L_x_133:
[----:B------:R-:W-:Y:S05]  /*6050*/  BSYNC B0 ;  /* 0x0000000000007941 */ /* 0x000fea0003800000 */
.L_x_132:
        /* <DEDUP_REMOVED lines=14> */
.L_x_135:
[----:B------:R-:W-:Y:S05]  /*6140*/  BSYNC B0 ;  /* 0x0000000000007941 */ /* 0x000fea0003800000 */
.L_x_134:
        /* <DEDUP_REMOVED lines=14> */
.L_x_137:
[----:B------:R-:W-:Y:S05]  /*6230*/  BSYNC B0 ;  /* 0x0000000000007941 */ /* 0x000fea0003800000 */
.L_x_136:
        /* <DEDUP_REMOVED lines=14> */
.L_x_139:
[----:B------:R-:W-:Y:S05]  /*6320*/  BSYNC B0 ;  /* 0x0000000000007941 */ /* 0x000fea0003800000 */
.L_x_138:
        /* <DEDUP_REMOVED lines=14> */
.L_x_141:
[----:B------:R-:W-:Y:S05]  /*6410*/  BSYNC B0 ;  /* 0x0000000000007941 */ /* 0x000fea0003800000 */
.L_x_140:
        /* <DEDUP_REMOVED lines=14> */
.L_x_143:
[----:B------:R-:W-:Y:S05]  /*6500*/  BSYNC B0 ;  /* 0x0000000000007941 */ /* 0x000fea0003800000 */
.L_x_142:
        /* <DEDUP_REMOVED lines=14> */
.L_x_145:
[----:B------:R-:W-:Y:S05]  /*65f0*/  BSYNC B0 ;  /* 0x0000000000007941 */ /* 0x000fea0003800000 */
.L_x_144:
        /* <DEDUP_REMOVED lines=14> */
.L_x_147:
[----:B------:R-:W-:Y:S05]  /*66e0*/  BSYNC B0 ;  /* 0x0000000000007941 */ /* 0x000fea0003800000 */
.L_x_146:
        /* <DEDUP_REMOVED lines=14> */
.L_x_149:
[----:B------:R-:W-:Y:S05]  /*67d0*/  BSYNC B0 ;  /* 0x0000000000007941 */ /* 0x000fea0003800000 */
.L_x_148:
        /* <DEDUP_REMOVED lines=14> */
.L_x_151:
[----:B------:R-:W-:Y:S05]  /*68c0*/  BSYNC B0 ;  /* 0x0000000000007941 */ /* 0x000fea0003800000 */
.L_x_150:
        /* <DEDUP_REMOVED lines=14> */
.L_x_153:
[----:B------:R-:W-:Y:S05]  /*69b0*/  BSYNC B0 ;  /* 0x0000000000007941 */ /* 0x000fea0003800000 */
.L_x_152:
        /* <DEDUP_REMOVED lines=14> */
.L_x_155:
[----:B------:R-:W-:Y:S05]  /*6aa0*/  BSYNC B0 ;  /* 0x0000000000007941 */ /* 0x000fea0003800000 */
.L_x_154:
        /* <DEDUP_REMOVED lines=13> */
.L_x_157:
[----:B------:R-:W-:Y:S05]  /*6b80*/  BSYNC B0 ;  /* 0x0000000000007941 */ /* 0x000fea0003800000 */
.L_x_156:
        /* <DEDUP_REMOVED lines=14> */
.L_x_159:
[----:B------:R-:W-:Y:S05]  /*6c70*/  BSYNC B0 ;  /* 0x0000000000007941 */ /* 0x000fea0003800000 */
.L_x_158:
        /* <DEDUP_REMOVED lines=13> */
.L_x_161:
[----:B------:R-:W-:Y:S05]  /*6d50*/  BSYNC B0 ;  /* 0x0000000000007941 */ /* 0x000fea0003800000 */
.L_x_160:
        /* <DEDUP_REMOVED lines=13> */
.L_x_163:
[----:B------:R-:W-:Y:S05]  /*6e30*/  BSYNC B0 ;  /* 0x0000000000007941 */ /* 0x000fea0003800000 */
.L_x_162:
        /* <DEDUP_REMOVED lines=13> */
.L_x_165:
[----:B------:R-:W-:Y:S05]  /*6f10*/  BSYNC B0 ;  /* 0x0000000000007941 */ /* 0x000fea0003800000 */
.L_x_164:
        /* <DEDUP_REMOVED lines=13> */
.L_x_167:
[----:B------:R-:W-:Y:S05]  /*6ff0*/  BSYNC B0 ;  /* 0x0000000000007941 */ /* 0x000fea0003800000 */
.L_x_166:
        /* <DEDUP_REMOVED lines=13> */
.L_x_169:
[----:B------:R-:W-:Y:S05]  /*70d0*/  BSYNC B0 ;  /* 0x0000000000007941 */ /* 0x000fea0003800000 */
.L_x_168:
        /* <DEDUP_REMOVED lines=13> */
.L_x_171:
[----:B------:R-:W-:Y:S05]  /*71b0*/  BSYNC B0 ;  /* 0x0000000000007941 */ /* 0x000fea0003800000 */
.L_x_170:
        /* <DEDUP_REMOVED lines=11> */
[----:B--2---:R-:W-:Y:S05]  /*7270*/  @!P5 BRA `(.L_x_173) ;  /* 0x000000000004d947 */ /* 0x004fea0003800000 */
[----:B------:R2:W5:Y:S02]  /*7280*/  LDG.E.LTC128B R16, desc[UR14][R12.64] ;  /* 0x0000000e0c107981 */ /* 0x000564000c1e1920 */
.L_x_173:
[----:B------:R-:W-:Y:S05]  /*7290*/  BSYNC B0 ;  /* 0x0000000000007941 */ /* 0x000fea0003800000 */
.L_x_172:
        /* <DEDUP_REMOVED lines=13> */
.L_x_175:
[----:B------:R-:W-:Y:S05]  /*7370*/  BSYNC B0 ;  /* 0x0000000000007941 */ /* 0x000fea0003800000 */
.L_x_174:
        /* <DEDUP_REMOVED lines=13> */
.L_x_177:
[----:B------:R-:W-:Y:S05]  /*7450*/  BSYNC B0 ;  /* 0x0000000000007941 */ /* 0x000fea0003800000 */
.L_x_176:
        /* <DEDUP_REMOVED lines=14> */
.L_x_179:
[----:B------:R-:W-:Y:S05]  /*7540*/  BSYNC B0 ;  /* 0x0000000000007941 */ /* 0x000fea0003800000 */
.L_x_178:
[----:B--2--5:R-:W-:Y:S01]  /*7550*/  LOP3.LUT R13, R16, 0xffffe000, RZ, 0xc0, !PT ;  /* 0xffffe000100d7812 */ /* 0x024fe200078ec0ff */
[----:B------:R-:W-:Y:S01]  /*7560*/  BSSY B0, `(.L_x_180) ;  /* 0x000000e000007945 */ /* 0x000fe20003800000 */
[----:B------:R-:W-:Y:S01]  /*7570*/  ISETP.GT.AND P6, PT, R10, 0x1, PT ;  /* 0x000000010a00780c */ /* 0x000fe20003fc4270 */
[----:B------:R-:W-:Y:S02]  /*7580*/  IMAD.MOV.U32 R12, RZ, RZ, R16 ;  /* 0x000000ffff0c7224 */ /* 0x000fe400078e0010 */
        /* <DEDUP_REMOVED lines=11> */
.L_x_181:
[----:B------:R-:W-:Y:S05]  /*7640*/  BSYNC B0 ;  /* 0x0000000000007941 */ /* 0x000fea0003800000 */
.L_x_180:
        /* <DEDUP_REMOVED lines=14> */
.L_x_183:
[----:B------:R-:W-:Y:S05]  /*7730*/  BSYNC B0 ;  /* 0x0000000000007941 */ /* 0x000fea0003800000 */
.L_x_182:
        /* <DEDUP_REMOVED lines=14> */
.L_x_185:
[----:B------:R-:W-:Y:S05]  /*7820*/  BSYNC B0 ;  /* 0x0000000000007941 */ /* 0x000fea0003800000 */
.L_x_184:
        /* <DEDUP_REMOVED lines=14> */
.L_x_187:
[----:B------:R-:W-:Y:S05]  /*7910*/  BSYNC B0 ;  /* 0x0000000000007941 */ /* 0x000fea0003800000 */
.L_x_186:
        /* <DEDUP_REMOVED lines=14> */
.L_x_189:
[----:B------:R-:W-:Y:S05]  /*7a00*/  BSYNC B0 ;  /* 0x0000000000007941 */ /* 0x000fea0003800000 */
.L_x_188:
        /* <DEDUP_REMOVED lines=14> */
.L_x_191:
[----:B------:R-:W-:Y:S05]  /*7af0*/  BSYNC B0 ;  /* 0x0000000000007941 */ /* 0x000fea0003800000 */
.L_x_190:
        /* <DEDUP_REMOVED lines=14> */
.L_x_193:
[----:B------:R-:W-:Y:S05]  /*7be0*/  BSYNC B0 ;  /* 0x0000000000007941 */ /* 0x000fea0003800000 */
.L_x_192:
        /* <DEDUP_REMOVED lines=14> */
.L_x_195:
[----:B------:R-:W-:Y:S05]  /*7cd0*/  BSYNC B0 ;  /* 0x0000000000007941 */ /* 0x000fea0003800000 */
.L_x_194:
        /* <DEDUP_REMOVED lines=14> */
.L_x_197:
[----:B------:R-:W-:Y:S05]  /*7dc0*/  BSYNC B0 ;  /* 0x0000000000007941 */ /* 0x000fea0003800000 */
.L_x_196:
        /* <DEDUP_REMOVED lines=14> */
.L_x_199:
[----:B------:R-:W-:Y:S05]  /*7eb0*/  BSYNC B0 ;  /* 0x0000000000007941 */ /* 0x000fea0003800000 */
.L_x_198:
        /* <DEDUP_REMOVED lines=14> */
.L_x_201:
[----:B------:R-:W-:Y:S05]  /*7fa0*/  BSYNC B0 ;  /* 0x0000000000007941 */ /* 0x000fea0003800000 */
.L_x_200:
        /* <DEDUP_REMOVED lines=14> */
.L_x_203:
[----:B------:R-:W-:Y:S05]  /*8090*/  BSYNC B0 ;  /* 0x0000000000007941 */ /* 0x000fea0003800000 */
.L_x_202:
        /* <DEDUP_REMOVED lines=14> */
.L_x_205:
[----:B------:R-:W-:Y:S05]  /*8180*/  BSYNC B0 ;  /* 0x0000000000007941 */ /* 0x000fea0003800000 */
.L_x_204:
        /* <DEDUP_REMOVED lines=14> */
.L_x_207:
[----:B------:R-:W-:Y:S05]  /*8270*/  BSYNC B0 ;  /* 0x0000000000007941 */ /* 0x000fea0003800000 */
.L_x_206:
        /* <DEDUP_REMOVED lines=14> */
.L_x_209:
[----:B------:R-:W-:Y:S05]  /*8360*/  BSYNC B0 ;  /* 0x0000000000007941 */ /* 0x000fea0003800000 */
.L_x_208:
        /* <DEDUP_REMOVED lines=14> */
.L_x_211:
[----:B------:R-:W-:Y:S05]  /*8450*/  BSYNC B0 ;  /* 0x0000000000007941 */ /* 0x000fea0003800000 */
.L_x_210:
        /* <DEDUP_REMOVED lines=14> */
.L_x_213:
[----:B------:R-:W-:Y:S05]  /*8540*/  BSYNC B0 ;  /* 0x0000000000007941 */ /* 0x000fea0003800000 */
.L_x_212:
[----:B--2--5:R-:W-:Y:S01]  /*8550*/  LOP3.LUT R13, R12, 0xffffe000, RZ, 0xc0, !PT ;  /* 0xffffe0000c0d7812 */ /* 0x024fe200078ec0ff */
[----:B------:R-:W-:Y:S01]  /*8560*/  BSSY B0, `(.L_x_214) ;  /* 0x000000b000007945 */ /* 0x000fe20003800000 */
[----:B------:R-:W-:-:S03]  /*8570*/  ISETP.GT.AND P6, PT, R10, 0x20, PT ;  /* 0x000000200a00780c */ /* 0x000fc60003fc4270 */
[----:B------:R-:W-:-:S04]  /*8580*/  FMUL R20, R13, R14 ;  /* 0x0000000e0d147220 */ /* 0x000fc80000400000 */
[----:B------:R-:W-:-:S05]  /*8590*/  FFMA R41, R41, R11, R20 ;  /* 0x0000000b29297223 */ /* 0x000fca0000000014 */
[----:B------:R-:W-:-:S05]  /*85a0*/  F2FP.TF32.F32.PACK_B R41, R41 ;  /* 0x00000029ff29723e */ /* 0x000fca00024050ff */
[----:B------:R2:W-:Y:S01]  /*85b0*/  @P5 STG.E desc[UR14][R26.64], R41 ;  /* 0x000000291a005986 */ /* 0x0005e2000c10190e */
[----:B------:R-:W-:-:S13]  /*85c0*/  ISETP.GT.AND P5, PT, R0, 0xc8, P6 ;  /* 0x000000c80000780c */ /* 0x000fda00037a4270 */
[----:B--2---:R-:W-:Y:S05]  /*85d0*/  @!P5 BRA `(.L_x_215) ;  /* 0x00000000000cd947 */ /* 0x004fea0003800000 */
[----:B------:R-:W-:-:S04]  /*85e0*/  IADD3 R12, P6, R8, UR12, RZ ;  /* 0x0000000c080c7c10 */ /* 0x000fc8000ffde0ff */
[----:B------:R-:W-:-:S05]  /*85f0*/  IADD3.X R13, R9, UR4, RZ, P6, !PT ;  /* 0x00000004090d7c10 */ /* 0x000fca000b7fe4ff */
[----:B------:R2:W5:Y:S04]  /*8600*/  LDG.E.LTC128B R12, desc[UR14][R12.64] ;  /* 0x0000000e0c0c7981 */ /* 0x000568000c1e1920 */
.L_x_215:
[----:B------:R-:W-:Y:S05]  /*8610*/  BSYNC B0 ;  /* 0x0000000000007941 */ /* 0x000fea0003800000 */
.L_x_214:
        /* <DEDUP_REMOVED lines=12> */
.L_x_217:
[----:B------:R-:W-:Y:S05]  /*86e0*/  BSYNC B0 ;  /* 0x0000000000007941 */ /* 0x000fea0003800000 */
.L_x_216:
        /* <DEDUP_REMOVED lines=14> */
.L_x_219:
[----:B------:R-:W-:Y:S05]  /*87d0*/  BSYNC B0 ;  /* 0x0000000000007941 */ /* 0x000fea0003800000 */
.L_x_218:
        /* <DEDUP_REMOVED lines=13> */
.L_x_221:
[----:B------:R-:W-:Y:S05]  /*88b0*/  BSYNC B0 ;  /* 0x0000000000007941 */ /* 0x000fea0003800000 */
.L_x_220:
[----:B--2--5:R-:W-:Y:S01]  /*88c0*/  LOP3.LUT R13, R12, 0xffffe000, RZ, 0xc0, !PT ;  /* 0xffffe0000c0d7812 */ /* 0x024fe200078ec0ff */
[----:B------:R-:W-:Y:S01]  /*88d0*/  BSSY B0, `(.L_x_222) ;  /* 0x000000c000007945 */ /* 0x000fe20003800000 */
[----:B------:R-:W-:-:S03]  /*88e0*/  ISETP.GT.AND P6, PT, R10, 0x28, PT ;  /* 0x000000280a00780c */ /* 0x000fc60003fc4270 */
[----:B------:R-:W-:Y:S01]  /*88f0*/  FMUL R10, R13, R14 ;  /* 0x0000000e0d0a7220 */ /* 0x000fe20000400000 */
[----:B------:R-:W-:-:S03]  /*8900*/  ISETP.GT.AND P6, PT, R0, 0xc8, P6 ;  /* 0x000000c80000780c */ /* 0x000fc600037c4270 */
[----:B------:R-:W-:Y:S01]  /*8910*/  FFMA R45, R45, R11, R10 ;  /* 0x0000000b2d2d7223 */ /* 0x000fe2000000000a */
[----:B------:R-:W-:-:S04]  /*8920*/  IMAD.MOV.U32 R10, RZ, RZ, R12 ;  /* 0x000000ffff0a7224 */ /* 0x000fc800078e000c */
[----:B------:R-:W-:-:S05]  /*8930*/  F2FP.TF32.F32.PACK_B R45, R45 ;  /* 0x0000002dff2d723e */ /* 0x000fca00024050ff */
[----:B------:R2:W-:Y:S01]  /*8940*/  @P5 STG.E desc[UR14][R18.64], R45 ;  /* 0x0000002d12005986 */ /* 0x0005e2000c10190e */
[----:B------:R-:W-:Y:S05]  /*8950*/  @!P6 BRA `(.L_x_223) ;  /* 0x00000000000ce947 */ /* 0x000fea0003800000 */
[----:B------:R-:W-:-:S04]  /*8960*/  IADD3 R12, P5, R8, UR10, RZ ;  /* 0x0000000a080c7c10 */ /* 0x000fc8000ffbe0ff */
[----:B------:R-:W-:-:S05]  /*8970*/  IADD3.X R13, R9, UR4, RZ, P5, !PT ;  /* 0x00000004090d7c10 */ /* 0x000fca000affe4ff */
[----:B------:R3:W5:Y:S04]  /*8980*/  LDG.E.LTC128B R10, desc[UR14][R12.64] ;  /* 0x0000000e0c0a7981 */ /* 0x000768000c1e1920 */
.L_x_223:
[----:B------:R-:W-:Y:S05]  /*8990*/  BSYNC B0 ;  /* 0x0000000000007941 */ /* 0x000fea0003800000 */
.L_x_222:
[----:B---3-5:R-:W-:Y:S01]  /*89a0*/  LOP3.LUT R13, R10, 0xffffe000, RZ, 0xc0, !PT ;  /* 0xffffe0000a0d7812 */ /* 0x028fe200078ec0ff */
[----:B------:R-:W-:Y:S01]  /*89b0*/  BSSY B0, `(.L_x_224) ;  /* 0x000000c000007945 */ /* 0x000fe20003800000 */
[----:B------:R-:W-:Y:S02]  /*89c0*/  IADD3 R12, P5, R6, R101, RZ ;  /* 0x00000065060c7210 */ /* 0x000fe40007fbe0ff */
[----:B------:R-:W-:Y:S01]  /*89d0*/  ISETP.GT.AND P4, PT, R0, 0xc8, P4 ;  /* 0x000000c80000780c */ /* 0x000fe20002784270 */
[----:B------:R-:W-:-:S04]  /*89e0*/  FMUL R13, R13, R14 ;  /* 0x0000000e0d0d7220 */ /* 0x000fc80000400000 */
[----:B------:R-:W-:Y:S01]  /*89f0*/  FFMA R15, R46, R11, R13 ;  /* 0x0000000b2e0f7223 */ /* 0x000fe2000000000d */
[----:B------:R-:W-:-:S04]  /*8a00*/  IMAD.X R13, R7, 0x1, R21, P5 ;  /* 0x00000001070d7824 */ /* 0x000fc800028e0615 */
[----:B------:R-:W-:-:S05]  /*8a10*/  F2FP.TF32.F32.PACK_B R15, R15 ;  /* 0x0000000fff0f723e */ /* 0x000fca00024050ff */
[----:B------:R3:W-:Y:S01]  /*8a20*/  @P6 STG.E desc[UR14][R12.64], R15 ;  /* 0x0000000f0c006986 */ /* 0x0007e2000c10190e */
[----:B------:R-:W-:Y:S05]  /*8a30*/  @!P4 BRA `(.L_x_225) ;  /* 0x00000000000cc947 */ /* 0x000fea0003800000 */
[----:B---3--:R-:W-:-:S04]  /*8a40*/  IADD3 R12, P5, R8, UR9, RZ ;  /* 0x00000009080c7c10 */ /* 0x008fc8000ffbe0ff */
[----:B------:R-:W-:-:S05]  /*8a50*/  IADD3.X R13, R9, UR4, RZ, P5, !PT ;  /* 0x00000004090d7c10 */ /* 0x000fca000affe4ff */
[----:B------:R4:W5:Y:S04]  /*8a60*/  LDG.E.LTC128B R10, desc[UR14][R12.64] ;  /* 0x0000000e0c0a7981 */ /* 0x000968000c1e1920 */
.L_x_225:
[----:B------:R-:W-:Y:S05]  /*8a70*/  BSYNC B0 ;  /* 0x0000000000007941 */ /* 0x000fea0003800000 */
.L_x_224:
[----:B---345:R-:W-:Y:S01]  /*8a80*/  LOP3.LUT R13, R10, 0xffffe000, RZ, 0xc0, !PT ;  /* 0xffffe0000a0d7812 */ /* 0x038fe200078ec0ff */
[----:B------:R-:W-:Y:S01]  /*8a90*/  BSSY B0, `(.L_x_226) ;  /* 0x000000c000007945 */ /* 0x000fe20003800000 */
[----:B------:R-:W-:Y:S02]  /*8aa0*/  IADD3 R12, P6, R6, R103, RZ ;  /* 0x00000067060c7210 */ /* 0x000fe40007fde0ff */
[----:B------:R-:W-:Y:S01]  /*8ab0*/  ISETP.GT.AND P5, PT, R0, 0xc0, P3 ;  /* 0x000000c00000780c */ /* 0x000fe20001fa4270 */
[----:B------:R-:W-:Y:S02]  /*8ac0*/  FMUL R16, R13, R14 ;  /* 0x0000000e0d107220 */ /* 0x000fe40000400000 */
[----:B------:R-:W-:Y:S02]  /*8ad0*/  IMAD.X R13, R7, 0x1, R21, P6 ;  /* 0x00000001070d7824 */ /* 0x000fe400030e0615 */
[----:B------:R-:W-:-:S05]  /*8ae0*/  FFMA R47, R47, R11, R16 ;  /* 0x0000000b2f2f7223 */ /* 0x000fca0000000010 */
[----:B------:R-:W-:-:S05]  /*8af0*/  F2FP.TF32.F32.PACK_B R47, R47 ;  /* 0x0000002fff2f723e */ /* 0x000fca00024050ff */
[----:B------:R3:W-:Y:S01]  /*8b00*/  @P4 STG.E desc[UR14][R12.64], R47 ;  /* 0x0000002f0c004986 */ /* 0x0007e2000c10190e */
[----:B------:R-:W-:Y:S05]  /*8b10*/  @!P5 BRA `(.L_x_227) ;  /* 0x00000000000cd947 */ /* 0x000fea0003800000 */
[----:B---3--:R-:W-:-:S04]  /*8b20*/  IADD3 R12, P4, R4, UR8, RZ ;  /* 0x00000008040c7c10 */ /* 0x008fc8000ff9e0ff */
[----:B------:R-:W-:-:S05]  /*8b30*/  IADD3.X R13, R5, UR4, RZ, P4, !PT ;  /* 0x00000004050d7c10 */ /* 0x000fca000a7fe4ff */
[----:B------:R4:W5:Y:S04]  /*8b40*/  LDG.E.LTC128B R10, desc[UR14][R12.64] ;  /* 0x0000000e0c0a7981 */ /* 0x000968000c1e1920 */
.L_x_227:
[----:B------:R-:W-:Y:S05]  /*8b50*/  BSYNC B0 ;  /* 0x0000000000007941 */ /* 0x000fea0003800000 */
.L_x_226:
[----:B---345:R-:W-:Y:S01]  /*8b60*/  LOP3.LUT R13, R10, 0xffffe000, RZ, 0xc0, !PT ;  /* 0xffffe0000a0d7812 */ /* 0x038fe200078ec0ff */
        /* <DEDUP_REMOVED lines=12> */
.L_x_229:
[----:B------:R-:W-:Y:S05]  /*8c30*/  BSYNC B0 ;  /* 0x0000000000007941 */ /* 0x000fea0003800000 */
.L_x_228:
        /* <DEDUP_REMOVED lines=13> */
.L_x_231:
[----:B------:R-:W-:Y:S05]  /*8d10*/  BSYNC B0 ;  /* 0x0000000000007941 */ /* 0x000fea0003800000 */
.L_x_230:
        /* <DEDUP_REMOVED lines=13> */
.L_x_233:
[----:B------:R-:W-:Y:S05]  /*8df0*/  BSYNC B0 ;  /* 0x0000000000007941 */ /* 0x000fea0003800000 */
.L_x_232:
        /* <DEDUP_REMOVED lines=13> */
.L_x_235:
[----:B------:R-:W-:Y:S05]  /*8ed0*/  BSYNC B0 ;  /* 0x0000000000007941 */ /* 0x000fea0003800000 */
.L_x_234:
[----:B---345:R-:W-:Y:S01]  /*8ee0*/  LOP3.LUT R13, R10, 0xffffe000, RZ, 0xc0, !PT ;  /* 0xffffe0000a0d7812 */ /* 0x038fe200078ec0ff */
[----:B------:R-:W-:Y:S01]  /*8ef0*/  BSSY B0, `(.L_x_236) ;  /* 0x000000c000007945 */ /* 0x000fe20003800000 */
[----:B------:R-:W-:Y:S02]  /*8f00*/  IADD3 R12, P4, R2, R109, RZ ;  /* 0x0000006d020c7210 */ /* 0x000fe40007f9e0ff */
[----:B------:R-:W-:Y:S01]  /*8f10*/  ISETP.GT.AND P2, PT, R0, 0xc0, P0 ;  /* 0x000000c00000780c */ /* 0x000fe20000744270 */
[----:B------:R-:W-:-:S04]  /*8f20*/  FMUL R13, R13, R14 ;  /* 0x0000000e0d0d7220 */ /* 0x000fc80000400000 */
[----:B------:R-:W-:Y:S01]  /*8f30*/  FFMA R15, R52, R11, R13 ;  /* 0x0000000b340f7223 */ /* 0x000fe2000000000d */
[----:B------:R-:W-:Y:S01]  /*8f40*/  IMAD.X R13, R3, 0x1, R21, P4 ;  /* 0x00000001030d7824 */ /* 0x000fe200020e0615 */
[----:B-1----:R-:W-:-:S03]  /*8f50*/  IADD3 R4, P4, R4, UR5, RZ ;  /* 0x0000000504047c10 */ /* 0x002fc6000ff9e0ff */
[----:B------:R-:W-:Y:S02]  /*8f60*/  F2FP.TF32.F32.PACK_B R15, R15 ;  /* 0x0000000fff0f723e */ /* 0x000fe400024050ff */
[----:B------:R-:W-:-:S03]  /*8f70*/  IADD3.X R5, R5, UR4, RZ, P4, !PT ;  /* 0x0000000405057c10 */ /* 0x000fc6000a7fe4ff */
[----:B------:R1:W-:Y:S01]  /*8f80*/  @P3 STG.E desc[UR14][R12.64], R15 ;  /* 0x0000000f0c003986 */ /* 0x0003e2000c10190e */
[----:B------:R-:W-:Y:S05]  /*8f90*/  @!P2 BRA `(.L_x_237) ;  /* 0x000000000004a947 */ /* 0x000fea0003800000 */
[----:B------:R3:W5:Y:S02]  /*8fa0*/  LDG.E.LTC128B R10, desc[UR14][R4.64] ;  /* 0x0000000e040a7981 */ /* 0x000764000c1e1920 */
.L_x_237:
[----:B------:R-:W-:Y:S05]  /*8fb0*/  BSYNC B0 ;  /* 0x0000000000007941 */ /* 0x000fea0003800000 */
.L_x_236:
[----:B---3-5:R-:W-:Y:S01]  /*8fc0*/  LOP3.LUT R5, R10, 0xffffe000, RZ, 0xc0, !PT ;  /* 0xffffe0000a057812 */ /* 0x028fe200078ec0ff */
        /* <DEDUP_REMOVED lines=12> */
.L_x_239:
[----:B------:R-:W-:Y:S05]  /*9090*/  BSYNC B0 ;  /* 0x0000000000007941 */ /* 0x000fea0003800000 */
.L_x_238:
[----:B---345:R-:W-:Y:S01]  /*90a0*/  LOP3.LUT R3, R10, 0xffffe000, RZ, 0xc0, !PT ;  /* 0xffffe0000a037812 */ /* 0x038fe200078ec0ff */
[----:B------:R-:W-:Y:S01]  /*90b0*/  BSSY B0, `(.L_x_240) ;  /* 0x000000c000007945 */ /* 0x000fe20003800000 */
[----:B------:R-:W-:Y:S02]  /*90c0*/  IADD3 R2, P2, R6, R109, RZ ;  /* 0x0000006d06027210 */ /* 0x000fe40007f5e0ff */
[----:B------:R-:W-:Y:S01]  /*90d0*/  ISETP.GT.AND P0, PT, R0, 0xc8, P0 ;  /* 0x000000c80000780c */ /* 0x000fe20000704270 */
[----:B------:R-:W-:-:S04]  /*90e0*/  FMUL R3, R3, R14 ;  /* 0x0000000e03037220 */ /* 0x000fc80000400000 */
[----:B-1----:R-:W-:Y:S01]  /*90f0*/  FFMA R13, R54, R11, R3 ;  /* 0x0000000b360d7223 */ /* 0x002fe20000000003 */
[----:B------:R-:W-:Y:S01]  /*9100*/  IMAD.X R3, R7, 0x1, R21, P2 ;  /* 0x0000000107037824 */ /* 0x000fe200010e0615 */
[----:B------:R-:W-:-:S03]  /*9110*/  IADD3 R4, P2, R8, UR5, RZ ;  /* 0x0000000508047c10 */ /* 0x000fc6000ff5e0ff */
[----:B------:R-:W-:Y:S02]  /*9120*/  F2FP.TF32.F32.PACK_B R13, R13 ;  /* 0x0000000dff0d723e */ /* 0x000fe400024050ff */
[----:B------:R-:W-:-:S03]  /*9130*/  IADD3.X R5, R9, UR4, RZ, P2, !PT ;  /* 0x0000000409057c10 */ /* 0x000fc600097fe4ff */
[----:B------:R1:W-:Y:S01]  /*9140*/  @P1 STG.E desc[UR14][R2.64], R13 ;  /* 0x0000000d02001986 */ /* 0x0003e2000c10190e */
[----:B------:R-:W-:Y:S05]  /*9150*/  @!P0 BRA `(.L_x_241) ;  /* 0x0000000000048947 */ /* 0x000fea0003800000 */
[----:B------:R3:W5:Y:S02]  /*9160*/  LDG.E.LTC128B R10, desc[UR14][R4.64] ;  /* 0x0000000e040a7981 */ /* 0x000764000c1e1920 */
.L_x_241:
[----:B------:R-:W-:Y:S05]  /*9170*/  BSYNC B0 ;  /* 0x0000000000007941 */ /* 0x000fea0003800000 */
.L_x_240:
[----:B-1---5:R-:W-:Y:S02]  /*9180*/  LOP3.LUT R3, R10, 0xffffe000, RZ, 0xc0, !PT ;  /* 0xffffe0000a037812 */ /* 0x022fe400078ec0ff */
[----:B------:R-:W-:-:S03]  /*9190*/  IADD3 R2, P1, R6, R111, RZ ;  /* 0x0000006f06027210 */ /* 0x000fc60007f3e0ff */
[----:B------:R-:W-:Y:S02]  /*91a0*/  FMUL R14, R3, R14 ;  /* 0x0000000e030e7220 */ /* 0x000fe40000400000 */
[----:B------:R-:W-:Y:S02]  /*91b0*/  IMAD.X R3, R7, 0x1, R21, P1 ;  /* 0x0000000107037824 */ /* 0x000fe400008e0615 */
[----:B------:R-:W-:Y:S01]  /*91c0*/  FFMA R14, R55, R11, R14 ;  /* 0x0000000b370e7223 */ /* 0x000fe2000000000e */
[----:B------:R-:W-:Y:S06]  /*91d0*/  @!P0 EXIT ;  /* 0x000000000000894d */ /* 0x000fec0003800000 */
[----:B---3--:R-:W-:-:S05]  /*91e0*/  F2FP.TF32.F32.PACK_B R5, R14 ;  /* 0x0000000eff05723e */ /* 0x008fca00024050ff */
[----:B------:R-:W-:Y:S01]  /*91f0*/  STG.E desc[UR14][R2.64], R5 ;  /* 0x0000000502007986 */ /* 0x000fe2000c10190e */
[----:B------:R-:W-:Y:S05]  /*9200*/  EXIT ;  /* 0x000000000000794d */ /* 0x000fea0003800000 */
.L_x_21:
[----:B------:R-:W-:Y:S01]  /*9210*/  ULDC.64 UR4, c[0x0][0x5c8] ;  /* 0x0001720000047ab9 */ /* 0x000fe20000000a00 */
[-C--:B------:R-:W-:Y:S01]  /*9220*/  FMUL R7, R120, R11.reuse ;  /* 0x0000000b78077220 */ /* 0x080fe20000400000 */
[----:B------:R-:W-:Y:S01]  /*9230*/  LEA R2, P2, R16, UR4, 0x2 ;  /* 0x0000000410027c11 */ /* 0x000fe2000f8410ff */
[-C--:B------:R-:W-:Y:S01]  /*9240*/  FMUL R121, R121, R11.reuse ;  /* 0x0000000b79797220 */ /* 0x080fe20000400000 */
[----:B------:R-:W-:Y:S01]  /*9250*/  ISETP.GT.AND P3, PT, R10, 0x1, PT ;  /* 0x000000010a00780c */ /* 0x000fe20003f64270 */
[-C--:B------:R-:W-:Y:S01]  /*9260*/  FMUL R9, R122, R11.reuse ;  /* 0x0000000b7a097220 */ /* 0x080fe20000400000 */
[----:B------:R-:W-:Y:S01]  /*9270*/  LEA.HI.X R3, R16, UR5, R19, 0x2, P2 ;  /* 0x0000000510037c11 */ /* 0x000fe200090f1413 */
[----:B------:R-:W-:Y:S01]  /*9280*/  FMUL R123, R123, R11 ;  /* 0x0000000b7b7b7220 */ /* 0x000fe20000400000 */
[----:B------:R-:W-:Y:S01]  /*9290*/  F2FP.TF32.F32.PACK_B R7, R7 ;  /* 0x00000007ff07723e */ /* 0x000fe200024050ff */
[-C--:B------:R-:W-:Y:S01]  /*92a0*/  FMUL R125, R125, R11.reuse ;  /* 0x0000000b7d7d7220 */ /* 0x080fe20000400000 */
[----:B------:R-:W-:Y:S01]  /*92b0*/  ISETP.GT.AND P4, PT, R10, RZ, PT ;  /* 0x000000ff0a00720c */ /* 0x000fe20003f84270 */
[-C--:B------:R-:W-:Y:S01]  /*92c0*/  FMUL R127, R127, R11.reuse ;  /* 0x0000000b7f7f7220 */ /* 0x080fe20000400000 */
[C---:B------:R-:W-:Y:S01]  /*92d0*/  ISETP.GT.AND P1, PT, R0.reuse, RZ, P3 ;  /* 0x000000ff0000720c */ /* 0x040fe20001f24270 */
[----:B------:R0:W-:Y:S01]  /*92e0*/  @P0 STG.E desc[UR14][R2.64], R7 ;  /* 0x0000000702000986 */ /* 0x0001e2000c10190e */
[C---:B------:R-:W-:Y:S01]  /*92f0*/  ISETP.GT.AND P2, PT, R0.reuse, 0x8, P4 ;  /* 0x000000080000780c */ /* 0x040fe20002744270 */
[-C--:B------:R-:W-:Y:S01]  /*9300*/  FMUL R129, R129, R11.reuse ;  /* 0x0000000b81817220 */ /* 0x080fe20000400000 */
[----:B------:R-:W-:Y:S01]  /*9310*/  ISETP.GT.AND P0, PT, R0, 0x8, P3 ;  /* 0x000000080000780c */ /* 0x000fe20001f04270 */
[-C--:B----4-:R-:W-:Y:S01]  /*9320*/  FMUL R15, R130, R11.reuse ;  /* 0x0000000b820f7220 */ /* 0x090fe20000400000 */
[----:B------:R-:W-:Y:S01]  /*9330*/  SHF.L.U64.HI R5, R13, 0x2, R12 ;  /* 0x000000020d057819 */ /* 0x000fe2000001020c */
[-C--:B------:R-:W-:Y:S01]  /*9340*/  FMUL R131, R131, R11.reuse ;  /* 0x0000000b83837220 */ /* 0x080fe20000400000 */
[-C--:B------:R-:W-:Y:S01]  /*9350*/  LEA R4, P3, R13, R2.reuse, 0x2 ;  /* 0x000000020d047211 */ /* 0x080fe200078610ff */
[----:B------:R-:W-:Y:S01]  /*9360*/  FMUL R13, R126, R11 ;  /* 0x0000000b7e0d7220 */ /* 0x000fe20000400000 */
[----:B------:R-:W-:Y:S01]  /*9370*/  F2FP.TF32.F32.PACK_B R121, R121 ;  /* 0x00000079ff79723e */ /* 0x000fe200024050ff */
[----:B------:R-:W-:Y:S01]  /*9380*/  FMUL R17, R132, R11 ;  /* 0x0000000b84117220 */ /* 0x000fe20000400000 */
[----:B------:R-:W-:Y:S01]  /*9390*/  F2FP.TF32.F32.PACK_B R9, R9 ;  /* 0x00000009ff09723e */ /* 0x000fe200024050ff */
[----:B------:R-:W-:Y:S01]  /*93a0*/  IMAD.X R5, R5, 0x1, R3, P3 ;  /* 0x0000000105057824 */ /* 0x000fe200018e0603 */
[----:B------:R-:W-:Y:S01]  /*93b0*/  ISETP.GT.AND P5, PT, R10, 0x8, PT ;  /* 0x000000080a00780c */ /* 0x000fe20003fa4270 */
[----:B------:R-:W-:Y:S01]  /*93c0*/  @P1 STG.E desc[UR14][R2.64+0x4], R121 ;  /* 0x0000047902001986 */ /* 0x000fe2000c10190e */
[----:B------:R-:W-:Y:S01]  /*93d0*/  F2FP.TF32.F32.PACK_B R123, R123 ;  /* 0x0000007bff7b723e */ /* 0x000fe200024050ff */
[-C--:B0-----:R-:W-:Y:S01]  /*93e0*/  FMUL R7, R124, R11.reuse ;  /* 0x0000000b7c077220 */ /* 0x081fe20000400000 */
[----:B------:R-:W-:Y:S01]  /*93f0*/  ISETP.GT.AND P4, PT, R10, 0x9, PT ;  /* 0x000000090a00780c */ /* 0x000fe20003f84270 */
[----:B------:R0:W-:Y:S01]  /*9400*/  @P2 STG.E desc[UR14][R4.64], R9 ;  /* 0x0000000904002986 */ /* 0x0001e2000c10190e */
[C---:B------:R-:W-:Y:S01]  /*9410*/  ISETP.GT.AND P1, PT, R0.reuse, RZ, P5 ;  /* 0x000000ff0000720c */ /* 0x040fe20002f24270 */
[-C--:B------:R-:W-:Y:S01]  /*9420*/  FMUL R133, R133, R11.reuse ;  /* 0x0000000b85857220 */ /* 0x080fe20000400000 */
[C---:B------:R-:W-:Y:S01]  /*9430*/  ISETP.GT.AND P2, PT, R0.reuse, RZ, P4 ;  /* 0x000000ff0000720c */ /* 0x040fe20002744270 */
[----:B------:R-:W-:Y:S01]  /*9440*/  @P0 STG.E desc[UR14][R4.64+0x4], R123 ;  /* 0x0000047b04000986 */ /* 0x000fe2000c10190e */
[----:B------:R-:W-:Y:S01]  /*9450*/  ISETP.GT.AND P0, PT, R0, 0x8, P5 ;  /* 0x000000080000780c */ /* 0x000fe20002f04270 */
[----:B------:R-:W-:Y:S01]  /*9460*/  FMUL R19, R134, R11 ;  /* 0x0000000b86137220 */ /* 0x000fe20000400000 */
[----:B------:R-:W-:Y:S01]  /*9470*/  F2FP.TF32.F32.PACK_B R7, R7 ;  /* 0x00000007ff07723e */ /* 0x000fe200024050ff */
[----:B------:R-:W-:Y:S01]  /*9480*/  FMUL R135, R135, R11 ;  /* 0x0000000b87877220 */ /* 0x000fe20000400000 */
[----:B------:R-:W-:Y:S01]  /*9490*/  F2FP.TF32.F32.PACK_B R125, R125 ;  /* 0x0000007dff7d723e */ /* 0x000fe200024050ff */
[----:B------:R-:W-:Y:S01]  /*94a0*/  FMUL R137, R137, R11 ;  /* 0x0000000b89897220 */ /* 0x000fe20000400000 */
[----:B------:R-:W-:Y:S01]  /*94b0*/  F2FP.TF32.F32.PACK_B R13, R13 ;  /* 0x0000000dff0d723e */ /* 0x000fe200024050ff */
[-C--:B0-----:R-:W-:Y:S01]  /*94c0*/  FMUL R9, R128, R11.reuse ;  /* 0x0000000b80097220 */ /* 0x081fe20000400000 */
[----:B------:R-:W-:Y:S01]  /*94d0*/  ISETP.GT.AND P3, PT, R10, 0x10, PT ;  /* 0x000000100a00780c */ /* 0x000fe20003f64270 */
[----:B------:R-:W-:Y:S01]  /*94e0*/  @P1 STG.E desc[UR14][R2.64+0x20], R7 ;  /* 0x0000200702001986 */ /* 0x000fe2000c10190e */
[----:B------:R-:W-:Y:S01]  /*94f0*/  ISETP.GT.AND P1, PT, R0, 0x8, P4 ;  /* 0x000000080000780c */ /* 0x000fe20002724270 */
[----:B------:R-:W-:Y:S01]  /*9500*/  FMUL R139, R139, R11 ;  /* 0x0000000b8b8b7220 */ /* 0x000fe20000400000 */
[----:B------:R-:W-:Y:S01]  /*9510*/  F2FP.TF32.F32.PACK_B R127, R127 ;  /* 0x0000007fff7f723e */ /* 0x000fe200024050ff */
[----:B------:R-:W-:Y:S01]  /*9520*/  @P2 STG.E desc[UR14][R2.64+0x24], R125 ;  /* 0x0000247d02002986 */ /* 0x000fe2000c10190e */
[----:B------:R-:W-:Y:S01]  /*9530*/  F2FP.TF32.F32.PACK_B R9, R9 ;  /* 0x00000009ff09723e */ /* 0x000fe200024050ff */
[-C--:B------:R-:W-:Y:S01]  /*9540*/  FMUL R141, R141, R11.reuse ;  /* 0x0000000b8d8d7220 */ /* 0x080fe20000400000 */
[----:B------:R-:W-:Y:S01]  /*9550*/  ISETP.GT.AND P2, PT, R10, 0x11, PT ;  /* 0x000000110a00780c */ /* 0x000fe20003f44270 */
[----:B------:R-:W-:Y:S01]  /*9560*/  @P0 STG.E desc[UR14][R4.64+0x20], R13 ;  /* 0x0000200d04000986 */ /* 0x000fe2000c10190e */
[----:B------:R-:W-:Y:S01]  /*9570*/  ISETP.GT.AND P0, PT, R0, RZ, P3 ;  /* 0x000000ff0000720c */ /* 0x000fe20001f04270 */
[----:B------:R-:W-:Y:S01]  /*9580*/  FMUL R143, R143, R11 ;  /* 0x0000000b8f8f7220 */ /* 0x000fe20000400000 */
[----:B------:R-:W-:Y:S01]  /*9590*/  F2FP.TF32.F32.PACK_B R129, R129 ;  /* 0x00000081ff81723e */ /* 0x000fe200024050ff */
[----:B------:R-:W-:Y:S01]  /*95a0*/  FMUL R145, R145, R11 ;  /* 0x0000000b91917220 */ /* 0x000fe20000400000 */
[----:B------:R-:W-:Y:S01]  /*95b0*/  F2FP.TF32.F32.PACK_B R15, R15 ;  /* 0x0000000fff0f723e */ /* 0x000fe200024050ff */
[----:B------:R-:W-:Y:S01]  /*95c0*/  @P1 STG.E desc[UR14][R4.64+0x24], R127 ;  /* 0x0000247f04001986 */ /* 0x000fe2000c10190e */
[----:B------:R-:W-:Y:S01]  /*95d0*/  F2FP.TF32.F32.PACK_B R131, R131 ;  /* 0x00000083ff83723e */ /* 0x000fe200024050ff */
[-C--:B------:R-:W-:Y:S01]  /*95e0*/  FMUL R147, R147, R11.reuse ;  /* 0x0000000b93937220 */ /* 0x080fe20000400000 */
[----:B------:R-:W-:Y:S01]  /*95f0*/  SHF.L.U64.HI R21, R20, 0x8, R21 ;  /* 0x0000000814157819 */ /* 0x000fe20000010215 */
[----:B------:R-:W-:Y:S01]  /*9600*/  FMUL R149, R149, R11 ;  /* 0x0000000b95957220 */ /* 0x000fe20000400000 */
[----:B------:R-:W-:Y:S01]  /*9610*/  F2FP.TF32.F32.PACK_B R17, R17 ;  /* 0x00000011ff11723e */ /* 0x000fe200024050ff */
[-C--:B------:R-:W-:Y:S01]  /*9620*/  FMUL R23, R150, R11.reuse ;  /* 0x0000000b96177220 */ /* 0x080fe20000400000 */
[----:B------:R-:W-:Y:S01]  /*9630*/  ISETP.GT.AND P1, PT, R10, 0x19, PT ;  /* 0x000000190a00780c */ /* 0x000fe20003f24270 */
[----:B------:R0:W-:Y:S01]  /*9640*/  @P0 STG.E desc[UR14][R2.64+0x40], R9 ;  /* 0x0000400902000986 */ /* 0x0001e2000c10190e */
[----:B------:R-:W-:Y:S01]  /*9650*/  ISETP.GT.AND P0, PT, R0, RZ, P2 ;  /* 0x000000ff0000720c */ /* 0x000fe20001704270 */
[----:B------:R-:W-:Y:S01]  /*9660*/  FMUL R151, R151, R11 ;  /* 0x0000000b97977220 */ /* 0x000fe20000400000 */
[----:B------:R-:W-:Y:S01]  /*9670*/  F2FP.TF32.F32.PACK_B R133, R133 ;  /* 0x00000085ff85723e */ /* 0x000fe200024050ff */
        /* <DEDUP_REMOVED lines=8> */
[----:B0-----:R-:W-:Y:S01]  /*9700*/  IMAD.SHL.U32 R9, R20, 0x100, RZ ;  /* 0x0000010014097824 */ /* 0x001fe200078e00ff */
[----:B------:R-:W-:Y:S01]  /*9710*/  ISETP.GT.AND P5, PT, R10, 0x28, PT ;  /* 0x000000280a00780c */ /* 0x000fe20003fa4270 */
[----:B------:R0:W-:Y:S01]  /*9720*/  @P0 STG.E desc[UR14][R2.64+0x44], R129 ;  /* 0x0000448102000986 */ /* 0x0001e2000c10190e */
[----:B------:R-:W-:Y:S01]  /*9730*/  ISETP.GT.AND P0, PT, R0, 0x8, P3 ;  /* 0x000000080000780c */ /* 0x000fe20001f04270 */
[-C--:B------:R-:W-:Y:S01]  /*9740*/  FMUL R99, R99, R11.reuse ;  /* 0x0000000b63637220 */ /* 0x080fe20000400000 */
[----:B------:R-:W-:Y:S01]  /*9750*/  LOP3.LUT R13, R9, 0x4, RZ, 0xfc, !PT ;  /* 0x00000004090d7812 */ /* 0x000fe200078efcff */
[-C--:B------:R-:W-:Y:S01]  /*9760*/  FMUL R103, R103, R11.reuse ;  /* 0x0000000b67677220 */ /* 0x080fe20000400000 */
[C---:B------:R-:W-:Y:S01]  /*9770*/  ISETP.GT.AND P4, PT, R10.reuse, 0x29, PT ;  /* 0x000000290a00780c */ /* 0x040fe20003f84270 */
[----:B------:R-:W-:Y:S01]  /*9780*/  FMUL R107, R107, R11 ;  /* 0x0000000b6b6b7220 */ /* 0x000fe20000400000 */
[----:B------:R-:W-:Y:S01]  /*9790*/  F2FP.TF32.F32.PACK_B R141, R141 ;  /* 0x0000008dff8d723e */ /* 0x000fe200024050ff */
[----:B------:R-:W-:Y:S01]  /*97a0*/  FMUL R111, R111, R11 ;  /* 0x0000000b6f6f7220 */ /* 0x000fe20000400000 */
[----:B------:R-:W-:Y:S01]  /*97b0*/  F2FP.TF32.F32.PACK_B R143, R143 ;  /* 0x0000008fff8f723e */ /* 0x000fe200024050ff */
[-C--:B------:R-:W-:Y:S01]  /*97c0*/  FMUL R113, R113, R11.reuse ;  /* 0x0000000b71717220 */ /* 0x080fe20000400000 */
[----:B------:R-:W-:Y:S01]  /*97d0*/  ISETP.GT.AND P3, PT, R10, 0x30, PT ;  /* 0x000000300a00780c */ /* 0x000fe20003f64270 */
[----:B0-----:R-:W-:Y:S01]  /*97e0*/  FMUL R129, R90, R11 ;  /* 0x0000000b5a817220 */ /* 0x001fe20000400000 */
[----:B------:R-:W-:Y:S01]  /*97f0*/  F2FP.TF32.F32.PACK_B R145, R145 ;  /* 0x00000091ff91723e */ /* 0x000fe200024050ff */
[----:B------:R0:W-:Y:S01]  /*9800*/  @P0 STG.E desc[UR14][R4.64+0x40], R15 ;  /* 0x0000400f04000986 */ /* 0x0001e2000c10190e */
[----:B------:R-:W-:Y:S01]  /*9810*/  ISETP.GT.AND P0, PT, R0, 0x8, P2 ;  /* 0x000000080000780c */ /* 0x000fe20001704270 */
[-C--:B------:R-:W-:Y:S01]  /*9820*/  FMUL R115, R115, R11.reuse ;  /* 0x0000000b73737220 */ /* 0x080fe20000400000 */
[----:B------:R-:W-:Y:S01]  /*9830*/  ISETP.GT.AND P2, PT, R10, 0x18, PT ;  /* 0x000000180a00780c */ /* 0x000fe20003f44270 */
        /* <DEDUP_REMOVED lines=10> */
[----:B------:R1:W-:Y:S01]  /*98e0*/  @P0 STG.E desc[UR14][R4.64+0x44], R131 ;  /* 0x0000448304000986 */ /* 0x0003e2000c10190e */
[-C--:B------:R-:W-:Y:S01]  /*98f0*/  IADD3 R6, P0, R9, R2.reuse, RZ ;  /* 0x0000000209067210 */ /* 0x080fe20007f1e0ff */
[----:B------:R-:W-:Y:S01]  /*9900*/  FMUL R69, R69, R11 ;  /* 0x0000000b45457220 */ /* 0x000fe20000400000 */
[----:B------:R-:W-:Y:S01]  /*9910*/  F2FP.TF32.F32.PACK_B R89, R89 ;  /* 0x00000059ff59723e */ /* 0x000fe200024050ff */
[----:B------:R-:W-:Y:S01]  /*9920*/  FMUL R71, R71, R11 ;  /* 0x0000000b47477220 */ /* 0x000fe20000400000 */
[----:B------:R-:W-:Y:S01]  /*9930*/  F2FP.TF32.F32.PACK_B R129, R129 ;  /* 0x00000081ff81723e */ /* 0x000fe200024050ff */
[--C-:B------:R-:W-:Y:S01]  /*9940*/  IMAD.X R7, R21, 0x1, R3.reuse, P0 ;  /* 0x0000000115077824 */ /* 0x100fe200000e0603 */
[----:B------:R-:W-:Y:S01]  /*9950*/  IADD3 R14, P0, R13, R2, RZ ;  /* 0x000000020d0e7210 */ /* 0x000fe20007f1e0ff */
[----:B------:R-:W-:Y:S01]  /*9960*/  FMUL R73, R73, R11 ;  /* 0x0000000b49497220 */ /* 0x000fe20000400000 */
[----:B------:R-:W-:Y:S01]  /*9970*/  F2FP.TF32.F32.PACK_B R91, R91 ;  /* 0x0000005bff5b723e */ /* 0x000fe200024050ff */
[----:B------:R-:W-:Y:S01]  /*9980*/  FMUL R75, R75, R11 ;  /* 0x0000000b4b4b7220 */ /* 0x000fe20000400000 */
[----:B------:R-:W-:Y:S01]  /*9990*/  F2FP.TF32.F32.PACK_B R95, R95 ;  /* 0x0000005fff5f723e */ /* 0x000fe200024050ff */
[----:B0-----:R-:W-:Y:S01]  /*99a0*/  IMAD.X R15, R21, 0x1, R3, P0 ;  /* 0x00000001150f7824 */ /* 0x001fe200000e0603 */
[----:B------:R-:W-:Y:S01]  /*99b0*/  ISETP.GT.AND P0, PT, R0, RZ, P2 ;  /* 0x000000ff0000720c */ /* 0x000fe20001704270 */
[----:B-1----:R-:W-:Y:S01]  /*99c0*/  FMUL R131, R92, R11 ;  /* 0x0000000b5c837220 */ /* 0x002fe20000400000 */
        /* <DEDUP_REMOVED lines=53> */
[----:B------:R-:W-:Y:S01]  /*9d20*/  @P0 STG.E desc[UR14][R4.64+0x64], R135 ;  /* 0x0000648704000986 */ /* 0x000fe2000c10190e */
[----:B------:R-:W-:Y:S01]  /*9d30*/  ISETP.GT.AND P0, PT, R0, RZ, P2 ;  /* 0x000000ff0000720c */ /* 0x000fe20001704270 */
[----:B------:R-:W-:Y:S01]  /*9d40*/  FMUL R53, R53, R11 ;  /* 0x0000000b35357220 */ /* 0x000fe20000400000 */
[----:B------:R-:W-:Y:S01]  /*9d50*/  F2FP.TF32.F32.PACK_B R19, R19 ;  /* 0x00000013ff13723e */ /* 0x000fe200024050ff */
[----:B------:R-:W-:Y:S01]  /*9d60*/  FMUL R55, R55, R11 ;  /* 0x0000000b37377220 */ /* 0x000fe20000400000 */
[----:B------:R-:W-:-:S02]  /*9d70*/  F2FP.TF32.F32.PACK_B R85, R85 ;  /* 0x00000055ff55723e */ /* 0x000fc400024050ff */
[----:B------:R-:W-:Y:S02]  /*9d80*/  F2FP.TF32.F32.PACK_B R87, R87 ;  /* 0x00000057ff57723e */ /* 0x000fe400024050ff */
[----:B------:R-:W-:Y:S02]  /*9d90*/  F2FP.TF32.F32.PACK_B R25, R25 ;  /* 0x00000019ff19723e */ /* 0x000fe400024050ff */
[----:B------:R-:W-:Y:S02]  /*9da0*/  F2FP.TF32.F32.PACK_B R27, R27 ;  /* 0x0000001bff1b723e */ /* 0x000fe400024050ff */
[----:B------:R-:W-:Y:S01]  /*9db0*/  F2FP.TF32.F32.PACK_B R29, R29 ;  /* 0x0000001dff1d723e */ /* 0x000fe200024050ff */
[----:B------:R0:W-:Y:S01]  /*9dc0*/  @P0 STG.E desc[UR14][R2.64+0x80], R17 ;  /* 0x0000801102000986 */ /* 0x0001e2000c10190e */
[----:B------:R-:W-:Y:S02]  /*9dd0*/  ISETP.GT.AND P0, PT, R0, RZ, P1 ;  /* 0x000000ff0000720c */ /* 0x000fe40000f04270 */
[----:B------:R-:W-:-:S02]  /*9de0*/  F2FP.TF32.F32.PACK_B R31, R31 ;  /* 0x0000001fff1f723e */ /* 0x000fc400024050ff */
[----:B------:R-:W-:Y:S02]  /*9df0*/  F2FP.TF32.F32.PACK_B R33, R33 ;  /* 0x00000021ff21723e */ /* 0x000fe400024050ff */
[----:B------:R-:W-:Y:S02]  /*9e00*/  F2FP.TF32.F32.PACK_B R35, R35 ;  /* 0x00000023ff23723e */ /* 0x000fe400024050ff */
[----:B------:R-:W-:Y:S02]  /*9e10*/  F2FP.TF32.F32.PACK_B R37, R37 ;  /* 0x00000025ff25723e */ /* 0x000fe400024050ff */
[----:B------:R-:W-:Y:S01]  /*9e20*/  F2FP.TF32.F32.PACK_B R39, R39 ;  /* 0x00000027ff27723e */ /* 0x000fe200024050ff */
[----:B0-----:R-:W-:Y:S01]  /*9e30*/  FMUL R17, R140, R11 ;  /* 0x0000000b8c117220 */ /* 0x001fe20000400000 */
[----:B------:R-:W-:Y:S01]  /*9e40*/  F2FP.TF32.F32.PACK_B R41, R41 ;  /* 0x00000029ff29723e */ /* 0x000fe200024050ff */
[----:B------:R-:W-:Y:S01]  /*9e50*/  @P0 STG.E desc[UR14][R2.64+0x84], R137 ;  /* 0x0000848902000986 */ /* 0x000fe2000c10190e */
[----:B------:R-:W-:-:S02]  /*9e60*/  ISETP.GT.AND P0, PT, R0, 0x8, P2 ;  /* 0x000000080000780c */ /* 0x000fc40001704270 */
[----:B------:R-:W-:Y:S02]  /*9e70*/  F2FP.TF32.F32.PACK_B R17, R17 ;  /* 0x00000011ff11723e */ /* 0x000fe400024050ff */
[----:B------:R-:W-:Y:S02]  /*9e80*/  ISETP.GT.AND P2, PT, R10, 0x38, PT ;  /* 0x000000380a00780c */ /* 0x000fe40003f44270 */
[----:B------:R-:W-:Y:S02]  /*9e90*/  F2FP.TF32.F32.PACK_B R43, R43 ;  /* 0x0000002bff2b723e */ /* 0x000fe400024050ff */
[----:B------:R-:W-:Y:S02]  /*9ea0*/  F2FP.TF32.F32.PACK_B R45, R45 ;  /* 0x0000002dff2d723e */ /* 0x000fe400024050ff */
[----:B------:R-:W-:Y:S02]  /*9eb0*/  F2FP.TF32.F32.PACK_B R47, R47 ;  /* 0x0000002fff2f723e */ /* 0x000fe400024050ff */
[----:B------:R-:W-:Y:S01]  /*9ec0*/  F2FP.TF32.F32.PACK_B R49, R49 ;  /* 0x00000031ff31723e */ /* 0x000fe200024050ff */
[----:B------:R0:W-:Y:S01]  /*9ed0*/  @P0 STG.E desc[UR14][R4.64+0x80], R19 ;  /* 0x0000801304000986 */ /* 0x0001e2000c10190e */
[----:B------:R-:W-:-:S02]  /*9ee0*/  ISETP.GT.AND P0, PT, R0, 0x8, P1 ;  /* 0x000000080000780c */ /* 0x000fc40000f04270 */
[----:B------:R-:W-:Y:S02]  /*9ef0*/  F2FP.TF32.F32.PACK_B R51, R51 ;  /* 0x00000033ff33723e */ /* 0x000fe400024050ff */
[----:B------:R-:W-:Y:S01]  /*9f00*/  F2FP.TF32.F32.PACK_B R53, R53 ;  /* 0x00000035ff35723e */ /* 0x000fe200024050ff */
[----:B0-----:R-:W-:-:S08]  /*9f10*/  FMUL R19, R142, R11 ;  /* 0x0000000b8e137220 */ /* 0x001fd00000400000 */
[----:B------:R-:W-:Y:S01]  /*9f20*/  @P0 STG.E desc[UR14][R4.64+0x84], R139 ;  /* 0x0000848b04000986 */ /* 0x000fe2000c10190e */
[----:B------:R-:W-:Y:S02]  /*9f30*/  ISETP.GT.AND P0, PT, R0, RZ, P5 ;  /* 0x000000ff0000720c */ /* 0x000fe40002f04270 */
[----:B------:R-:W-:-:S11]  /*9f40*/  F2FP.TF32.F32.PACK_B R19, R19 ;  /* 0x00000013ff13723e */ /* 0x000fd600024050ff */
[----:B------:R0:W-:Y:S01]  /*9f50*/  @P0 STG.E desc[UR14][R2.64+0xa0], R17 ;  /* 0x0000a01102000986 */ /* 0x0001e2000c10190e */
[----:B------:R-:W-:Y:S01]  /*9f60*/  ISETP.GT.AND P0, PT, R0, RZ, P4 ;  /* 0x000000ff0000720c */ /* 0x000fe20002704270 */
[----:B0-----:R-:W-:-:S12]  /*9f70*/  FMUL R17, R144, R11 ;  /* 0x0000000b90117220 */ /* 0x001fd80000400000 */
[----:B------:R-:W-:Y:S01]  /*9f80*/  @P0 STG.E desc[UR14][R2.64+0xa4], R141 ;  /* 0x0000a48d02000986 */ /* 0x000fe2000c10190e */
[----:B------:R-:W-:Y:S02]  /*9f90*/  ISETP.GT.AND P0, PT, R0, 0x8, P5 ;  /* 0x000000080000780c */ /* 0x000fe40002f04270 */
[----:B------:R-:W-:-:S11]  /*9fa0*/  F2FP.TF32.F32.PACK_B R17, R17 ;  /* 0x00000011ff11723e */ /* 0x000fd600024050ff */
[----:B------:R0:W-:Y:S01]  /*9fb0*/  @P0 STG.E desc[UR14][R4.64+0xa0], R19 ;  /* 0x0000a01304000986 */ /* 0x0001e2000c10190e */
[----:B------:R-:W-:Y:S01]  /*9fc0*/  ISETP.GT.AND P0, PT, R0, 0x8, P4 ;  /* 0x000000080000780c */ /* 0x000fe20002704270 */
[----:B0-----:R-:W-:-:S12]  /*9fd0*/  FMUL R19, R146, R11 ;  /* 0x0000000b92137220 */ /* 0x001fd80000400000 */
[----:B------:R-:W-:Y:S01]  /*9fe0*/  @P0 STG.E desc[UR14][R4.64+0xa4], R143 ;  /* 0x0000a48f04000986 */ /* 0x000fe2000c10190e */
[----:B------:R-:W-:Y:S02]  /*9ff0*/  ISETP.GT.AND P0, PT, R0, RZ, P3 ;  /* 0x000000ff0000720c */ /* 0x000fe40001f04270 */
[----:B------:R-:W-:-:S11]  /*a000*/  F2FP.TF32.F32.PACK_B R19, R19 ;  /* 0x00000013ff13723e */ /* 0x000fd600024050ff */
[----:B------:R0:W-:Y:S01]  /*a010*/  @P0 STG.E desc[UR14][R2.64+0xc0], R17 ;  /* 0x0000c01102000986 */ /* 0x0001e2000c10190e */
[----:B------:R-:W-:-:S04]  /*a020*/  ISETP.GT.AND P0, PT, R10, 0x31, PT ;  /* 0x000000310a00780c */ /* 0x000fc80003f04270 */
[----:B------:R-:W-:Y:S01]  /*a030*/  ISETP.GT.AND P1, PT, R0, RZ, P0 ;  /* 0x000000ff0000720c */ /* 0x000fe20000724270 */
[----:B0-----:R-:W-:-:S05]  /*a040*/  FMUL R17, R148, R11 ;  /* 0x0000000b94117220 */ /* 0x001fca0000400000 */
[----:B------:R-:W-:-:S07]  /*a050*/  F2FP.TF32.F32.PACK_B R17, R17 ;  /* 0x00000011ff11723e */ /* 0x000fce00024050ff */
[----:B------:R-:W-:Y:S01]  /*a060*/  @P1 STG.E desc[UR14][R2.64+0xc4], R145 ;  /* 0x0000c49102001986 */ /* 0x000fe2000c10190e */
[----:B------:R-:W-:-:S13]  /*a070*/  ISETP.GT.AND P1, PT, R0, 0x8, P3 ;  /* 0x000000080000780c */ /* 0x000fda0001f24270 */
[----:B------:R0:W-:Y:S01]  /*a080*/  @P1 STG.E desc[UR14][R4.64+0xc0], R19 ;  /* 0x0000c01304001986 */ /* 0x0001e2000c10190e */
[----:B------:R-:W-:Y:S02]  /*a090*/  ISETP.GT.AND P1, PT, R0, 0x8, P0 ;  /* 0x000000080000780c */ /* 0x000fe40000724270 */
[----:B0-----:R-:W-:-:S11]  /*a0a0*/  LOP3.LUT R19, R9, 0x20, RZ, 0xfc, !PT ;  /* 0x0000002009137812 */ /* 0x001fd600078efcff */
[----:B------:R-:W-:Y:S01]  /*a0b0*/  @P1 STG.E desc[UR14][R4.64+0xc4], R147 ;  /* 0x0000c49304001986 */ /* 0x000fe2000c10190e */
[----:B------:R-:W-:-:S13]  /*a0c0*/  ISETP.GT.AND P1, PT, R0, RZ, P2 ;  /* 0x000000ff0000720c */ /* 0x000fda0001724270 */
[----:B------:R-:W-:Y:S01]  /*a0d0*/  @P1 STG.E desc[UR14][R2.64+0xe0], R17 ;  /* 0x0000e01102001986 */ /* 0x000fe2000c10190e */
[----:B------:R-:W-:-:S04]  /*a0e0*/  ISETP.GT.AND P1, PT, R10, 0x39, PT ;  /* 0x000000390a00780c */ /* 0x000fc80003f24270 */
[----:B------:R-:W-:-:S13]  /*a0f0*/  ISETP.GT.AND P6, PT, R0, RZ, P1 ;  /* 0x000000ff0000720c */ /* 0x000fda0000fc4270 */
[----:B------:R-:W-:Y:S01]  /*a100*/  @P6 STG.E desc[UR14][R2.64+0xe4], R149 ;  /* 0x0000e49502006986 */ /* 0x000fe2000c10190e */
[----:B------:R-:W-:-:S13]  /*a110*/  ISETP.GT.AND P6, PT, R0, 0x8, P2 ;  /* 0x000000080000780c */ /* 0x000fda00017c4270 */
[----:B------:R0:W-:Y:S01]  /*a120*/  @P6 STG.E desc[UR14][R4.64+0xe0], R23 ;  /* 0x0000e01704006986 */ /* 0x0001e2000c10190e */
[----:B------:R-:W-:Y:S02]  /*a130*/  ISETP.GT.AND P6, PT, R0, 0x8, P1 ;  /* 0x000000080000780c */ /* 0x000fe40000fc4270 */
[----:B0-----:R-:W-:-:S11]  /*a140*/  LOP3.LUT R23, R9, 0x24, RZ, 0xfc, !PT ;  /* 0x0000002409177812 */ /* 0x001fd600078efcff */
[----:B------:R-:W-:Y:S01]  /*a150*/  @P6 STG.E desc[UR14][R4.64+0xe4], R151 ;  /* 0x0000e49704006986 */ /* 0x000fe2000c10190e */
[----:B------:R-:W-:-:S05]  /*a160*/  IADD3 R122, P6, R19, R2, RZ ;  /* 0x00000002137a7210 */ /* 0x000fca0007fde0ff */
[----:B------:R-:W-:Y:S01]  /*a170*/  IMAD.X R123, R21, 0x1, R3, P6 ;  /* 0x00000001157b7824 */ /* 0x000fe200030e0603 */
[----:B------:R-:W-:-:S04]  /*a180*/  ISETP.GT.AND P6, PT, R10, RZ, PT ;  /* 0x000000ff0a00720c */ /* 0x000fc80003fc4270 */
[----:B------:R-:W-:-:S13]  /*a190*/  ISETP.GT.AND P6, PT, R0, 0x40, P6 ;  /* 0x000000400000780c */ /* 0x000fda00037c4270 */
[----:B------:R-:W-:Y:S01]  /*a1a0*/  @P6 STG.E desc[UR14][R6.64], R121 ;  /* 0x0000007906006986 */ /* 0x000fe2000c10190e */
[----:B------:R-:W-:-:S05]  /*a1b0*/  IADD3 R124, P6, R23, R2, RZ ;  /* 0x00000002177c7210 */ /* 0x000fca0007fde0ff */
[----:B------:R-:W-:Y:S01]  /*a1c0*/  IMAD.X R125, R21, 0x1, R3, P6 ;  /* 0x00000001157d7824 */ /* 0x000fe200030e0603 */
[----:B------:R-:W-:-:S04]  /*a1d0*/  ISETP.GT.AND P6, PT, R10, 0x1, PT ;  /* 0x000000010a00780c */ /* 0x000fc80003fc4270 */
[----:B------:R-:W-:-:S13]  /*a1e0*/  ISETP.GT.AND P6, PT, R0, 0x40, P6 ;  /* 0x000000400000780c */ /* 0x000fda00037c4270 */
[----:B------:R0:W-:Y:S01]  /*a1f0*/  @P6 STG.E desc[UR14][R14.64], R89 ;  /* 0x000000590e006986 */ /* 0x0001e2000c10190e */
[----:B------:R-:W-:-:S05]  /*a200*/  IADD3 R16, P6, R9, R4, RZ ;  /* 0x0000000409107210 */ /* 0x000fca0007fde0ff */
[----:B------:R-:W-:Y:S01]  /*a210*/  IMAD.X R17, R21, 0x1, R5, P6 ;  /* 0x0000000115117824 */ /* 0x000fe200030e0605 */
[----:B------:R-:W-:-:S04]  /*a220*/  ISETP.GT.AND P6, PT, R10, RZ, PT ;  /* 0x000000ff0a00720c */ /* 0x000fc80003fc4270 */
[----:B------:R-:W-:Y:S02]  /*a230*/  ISETP.GT.AND P6, PT, R0, 0x48, P6 ;  /* 0x000000480000780c */ /* 0x000fe400037c4270 */
[C---:B0-----:R-:W-:Y:S02]  /*a240*/  LOP3.LUT R15, R9.reuse, 0x40, RZ, 0xfc, !PT ;  /* 0x00000040090f7812 */ /* 0x041fe400078efcff */
[----:B------:R-:W-:-:S09]  /*a250*/  LOP3.LUT R89, R9, 0x44, RZ, 0xfc, !PT ;  /* 0x0000004409597812 */ /* 0x000fd200078efcff */
        /* <DEDUP_REMOVED lines=8> */
[----:B------:R-:W-:-:S04]  /*a2e0*/  ISETP.GT.AND P6, PT, R10, 0x8, PT ;  /* 0x000000080a00780c */ /* 0x000fc80003fc4270 */
[----:B------:R-:W-:Y:S01]  /*a2f0*/  ISETP.GT.AND P6, PT, R0, 0x40, P6 ;  /* 0x000000400000780c */ /* 0x000fe200037c4270 */
[----:B0-----:R-:W-:-:S05]  /*a300*/  FMUL R91, R93, R11 ;  /* 0x0000000b5d5b7220 */ /* 0x001fca0000400000 */
[----:B------:R-:W-:-:S07]  /*a310*/  F2FP.TF32.F32.PACK_B R91, R91 ;  /* 0x0000005bff5b723e */ /* 0x000fce00024050ff */
        /* <DEDUP_REMOVED lines=11> */
[----:B------:R-:W-:Y:S02]  /*a3d0*/  ISETP.GT.AND P6, PT, R0, 0x48, P6 ;  /* 0x000000480000780c */ /* 0x000fe400037c4270 */
[----:B0-----:R-:W-:-:S11]  /*a3e0*/  LOP3.LUT R91, R9, 0x60, RZ, 0xfc, !PT ;  /* 0x00000060095b7812 */ /* 0x001fd600078efcff */
[----:B------:R0:W-:Y:S01]  /*a3f0*/  @P6 STG.E desc[UR14][R92.64], R133 ;  /* 0x000000855c006986 */ /* 0x0001e2000c10190e */
[----:B------:R-:W-:-:S05]  /*a400*/  IADD3 R120, P6, R23, R4, RZ ;  /* 0x0000000417787210 */ /* 0x000fca0007fde0ff */
[----:B------:R-:W-:Y:S01]  /*a410*/  IMAD.X R121, R21, 0x1, R5, P6 ;  /* 0x0000000115797824 */ /* 0x000fe200030e0605 */
[----:B------:R-:W-:-:S04]  /*a420*/  ISETP.GT.AND P6, PT, R10, 0x9, PT ;  /* 0x000000090a00780c */ /* 0x000fc80003fc4270 */
[----:B------:R-:W-:Y:S01]  /*a430*/  ISETP.GT.AND P6, PT, R0, 0x48, P6 ;  /* 0x000000480000780c */ /* 0x000fe200037c4270 */
[----:B0-----:R-:W-:Y:S01]  /*a440*/  FMUL R133, R98, R11 ;  /* 0x0000000b62857220 */ /* 0x001fe20000400000 */
[----:B------:R-:W-:-:S04]  /*a450*/  LOP3.LUT R93, R9, 0x64, RZ, 0xfc, !PT ;  /* 0x00000064095d7812 */ /* 0x000fc800078efcff */
        /* <DEDUP_REMOVED lines=88> */
[----:B------:R-:W-:Y:S01]  /*a9e0*/  ISETP.GT.AND P6, PT, R0, 0x40, P5 ;  /* 0x000000400000780c */ /* 0x000fe20002fc4270 */
[----:B0-----:R-:W-:-:S05]  /*a9f0*/  FMUL R107, R109, R11 ;  /* 0x0000000b6d6b7220 */ /* 0x001fca0000400000 */
        /* <DEDUP_REMOVED lines=10> */
[----:B------:R-:W-:Y:S02]  /*aaa0*/  ISETP.GT.AND P6, PT, R0, 0x48, P5 ;  /* 0x000000480000780c */ /* 0x000fe40002fc4270 */
[----:B0-----:R-:W-:-:S11]  /*aab0*/  LOP3.LUT R107, R9, 0xe0, RZ, 0xfc, !PT ;  /* 0x000000e0096b7812 */ /* 0x001fd600078efcff */
        /* <DEDUP_REMOVED lines=17> */
[----:B------:R-:W-:Y:S01]  /*abd0*/  @P6 STG.E desc[UR14][R128.64], R113 ;  /* 0x0000007180006986 */ /* 0x000fe2000c10190e */
[----:B------:R-:W-:-:S05]  /*abe0*/  IADD3 R2, P6, R103, R4, RZ ;  /* 0x0000000467027210 */ /* 0x000fca0007fde0ff */
[----:B------:R-:W-:Y:S01]  /*abf0*/  IMAD.X R3, R21, 0x1, R5, P6 ;  /* 0x0000000115037824 */ /* 0x000fe200030e0605 */
[----:B------:R-:W-:-:S13]  /*ac00*/  ISETP.GT.AND P6, PT, R0, 0x48, P3 ;  /* 0x000000480000780c */ /* 0x000fda0001fc4270 */
        /* <DEDUP_REMOVED lines=29> */
[----:B------:R-:W-:-:S04]  /*ade0*/  ISETP.GT.AND P6, PT, R10, RZ, PT ;  /* 0x000000ff0a00720c */ /* 0x000fc80003fc4270 */
[----:B------:R-:W-:Y:S01]  /*adf0*/  ISETP.GT.AND P6, PT, R0, 0x80, P6 ;  /* 0x000000800000780c */ /* 0x000fe200037c4270 */
[----:B0-----:R-:W-:-:S05]  /*ae00*/  FMUL R119, R58, R11 ;  /* 0x0000000b3a777220 */ /* 0x001fca0000400000 */
[----:B------:R-:W-:-:S07]  /*ae10*/  F2FP.TF32.F32.PACK_B R119, R119 ;  /* 0x00000077ff77723e */ /* 0x000fce00024050ff */
        /* <DEDUP_REMOVED lines=55> */
[-C--:B0-----:R-:W-:Y:S01]  /*b190*/  FMUL R111, R67, R11.reuse ;  /* 0x0000000b436f7220 */ /* 0x081fe20000400000 */
[----:B------:R-:W-:-:S04]  /*b1a0*/  FMUL R113, R68, R11 ;  /* 0x0000000b44717220 */ /* 0x000fc80000400000 */
[----:B------:R-:W-:Y:S02]  /*b1b0*/  F2FP.TF32.F32.PACK_B R111, R111 ;  /* 0x0000006fff6f723e */ /* 0x000fe400024050ff */
[----:B------:R-:W-:-:S05]  /*b1c0*/  F2FP.TF32.F32.PACK_B R113, R113 ;  /* 0x00000071ff71723e */ /* 0x000fca00024050ff */
[----:B------:R0:W-:Y:S01]  /*b1d0*/  @P6 STG.E desc[UR14][R116.64], R65 ;  /* 0x0000004174006986 */ /* 0x0001e2000c10190e */
[----:B------:R-:W-:-:S05]  /*b1e0*/  IADD3 R56, P6, R15, R16, RZ ;  /* 0x000000100f387210 */ /* 0x000fca0007fde0ff */
[----:B------:R-:W-:Y:S01]  /*b1f0*/  IMAD.X R57, R17, 0x1, R21, P6 ;  /* 0x0000000111397824 */ /* 0x000fe200030e0615 */
[----:B------:R-:W-:-:S04]  /*b200*/  ISETP.GT.AND P6, PT, R10, 0x10, PT ;  /* 0x000000100a00780c */ /* 0x000fc80003fc4270 */
        /* <DEDUP_REMOVED lines=8> */
[----:B0-----:R-:W-:Y:S01]  /*b290*/  IMAD.X R65, R7, 0x1, R21, P6 ;  /* 0x0000000107417824 */ /* 0x001fe200030e0615 */
[----:B------:R-:W-:-:S04]  /*b2a0*/  ISETP.GT.AND P6, PT, R10, 0x18, PT ;  /* 0x000000180a00780c */ /* 0x000fc80003fc4270 */
[----:B------:R-:W-:Y:S01]  /*b2b0*/  ISETP.GT.AND P6, PT, R0, 0x80, P6 ;  /* 0x000000800000780c */ /* 0x000fe200037c4270 */
[----:B-1----:R-:W-:-:S05]  /*b2c0*/  FMUL R111, R70, R11 ;  /* 0x0000000b466f7220 */ /* 0x002fca0000400000 */
        /* <DEDUP_REMOVED lines=89> */
[----:B0-----:R-:W-:-:S05]  /*b860*/  IADD3 R6, P6, R109, R16, RZ ;  /* 0x000000106d067210 */ /* 0x001fca0007fde0ff */
[----:B------:R-:W-:Y:S01]  /*b870*/  IMAD.X R7, R17, 0x1, R21, P6 ;  /* 0x0000000111077824 */ /* 0x000fe200030e0615 */
[----:B------:R-:W-:Y:S01]  /*b880*/  ISETP.GT.AND P6, PT, R0, 0x80, P1 ;  /* 0x000000800000780c */ /* 0x000fe20000fc4270 */
[----:B-1----:R-:W-:-:S05]  /*b890*/  FMUL R65, R26, R11 ;  /* 0x0000000b1a417220 */ /* 0x002fca0000400000 */
        /* <DEDUP_REMOVED lines=11> */
[----:B------:R1:W-:Y:S01]  /*b950*/  @P6 STG.E desc[UR14][R6.64], R87 ;  /* 0x0000005706006986 */ /* 0x0003e2000c10190e */
[----:B------:R-:W-:-:S05]  /*b960*/  IADD3 R60, P6, R2, R19, RZ ;  /* 0x00000013023c7210 */ /* 0x000fca0007fde0ff */
[----:B------:R-:W-:Y:S01]  /*b970*/  IMAD.X R61, R3, 0x1, R21, P6 ;  /* 0x00000001033d7824 */ /* 0x000fe200030e0615 */
[----:B------:R-:W-:-:S04]  /*b980*/  ISETP.GT.AND P6, PT, R10, RZ, PT ;  /* 0x000000ff0a00720c */ /* 0x000fc80003fc4270 */
[----:B------:R-:W-:-:S13]  /*b990*/  ISETP.GT.AND P6, PT, R0, 0xc0, P6 ;  /* 0x000000c00000780c */ /* 0x000fda00037c4270 */
[----:B------:R-:W-:Y:S01]  /*b9a0*/  @P6 STG.E desc[UR14][R16.64], R63 ;  /* 0x0000003f10006986 */ /* 0x000fe2000c10190e */
[----:B0-----:R-:W-:-:S05]  /*b9b0*/  IADD3 R58, P6, R2, R23, RZ ;  /* 0x00000017023a7210 */ /* 0x001fca0007fde0ff */
[----:B------:R-:W-:Y:S01]  /*b9c0*/  IMAD.X R59, R3, 0x1, R21, P6 ;  /* 0x00000001033b7824 */ /* 0x000fe200030e0615 */
[----:B------:R-:W-:-:S04]  /*b9d0*/  ISETP.GT.AND P6, PT, R10, 0x1, PT ;  /* 0x000000010a00780c */ /* 0x000fc80003fc4270 */
[----:B------:R-:W-:-:S13]  /*b9e0*/  ISETP.GT.AND P6, PT, R0, 0xc0, P6 ;  /* 0x000000c00000780c */ /* 0x000fda00037c4270 */
[----:B------:R0:W-:Y:S01]  /*b9f0*/  @P6 STG.E desc[UR14][R56.64], R25 ;  /* 0x0000001938006986 */ /* 0x0001e2000c10190e */
[----:B-1----:R-:W-:-:S05]  /*ba00*/  IADD3 R6, P6, R4, R9, RZ ;  /* 0x0000000904067210 */ /* 0x002fca0007fde0ff */
        /* <DEDUP_REMOVED lines=49> */
[----:B------:R-:W-:Y:S01]  /*bd20*/  IADD3 R6, P6, R4, R15, RZ ;  /* 0x0000000f04067210 */ /* 0x000fe20007fde0ff */
[----:B------:R-:W-:-:S04]  /*bd30*/  FMUL R15, R34, R11 ;  /* 0x0000000b220f7220 */ /* 0x000fc80000400000 */
[----:B------:R-:W-:Y:S01]  /*bd40*/  IMAD.X R7, R5, 0x1, R21, P6 ;  /* 0x0000000105077824 */ /* 0x000fe200030e0615 */
[----:B------:R-:W-:Y:S02]  /*bd50*/  ISETP.GT.AND P6, PT, R10, 0x10, PT ;  /* 0x000000100a00780c */ /* 0x000fe40003fc4270 */
[----:B------:R-:W-:Y:S02]  /*bd60*/  F2FP.TF32.F32.PACK_B R15, R15 ;  /* 0x0000000fff0f723e */ /* 0x000fe400024050ff */
[----:B------:R-:W-:Y:S01]  /*bd70*/  ISETP.GT.AND P6, PT, R0, 0xc8, P6 ;  /* 0x000000c80000780c */ /* 0x000fe200037c4270 */
[----:B0-----:R-:W-:-:S05]  /*bd80*/  FMUL R17, R36, R11 ;  /* 0x0000000b24117220 */ /* 0x001fca0000400000 */
[----:B------:R-:W-:-:S07]  /*bd90*/  F2FP.TF32.F32.PACK_B R17, R17 ;  /* 0x00000011ff11723e */ /* 0x000fce00024050ff */
        /* <DEDUP_REMOVED lines=44> */
[----:B------:R-:W-:-:S04]  /*c060*/  ISETP.GT.AND P6, PT, R10, 0x20, PT ;  /* 0x000000200a00780c */ /* 0x000fc80003fc4270 */
[----:B------:R-:W-:Y:S01]  /*c070*/  ISETP.GT.AND P6, PT, R0, 0xc8, P6 ;  /* 0x000000c80000780c */ /* 0x000fe200037c4270 */
[----:B0-----:R-:W-:-:S05]  /*c080*/  FMUL R15, R44, R11 ;  /* 0x0000000b2c0f7220 */ /* 0x001fca0000400000 */
[----:B------:R-:W-:-:S07]  /*c090*/  F2FP.TF32.F32.PACK_B R15, R15 ;  /* 0x0000000fff0f723e */ /* 0x000fce00024050ff */
[----:B------:R0:W-:Y:S01]  /*c0a0*/  @P6 STG.E desc[UR14][R16.64], R23 ;  /* 0x0000001710006986 */ /* 0x0001e2000c10190e */
[----:B------:R-:W-:-:S04]  /*c0b0*/  ISETP.GT.AND P6, PT, R10, 0x21, PT ;  /* 0x000000210a00780c */ /* 0x000fc80003fc4270 */
[----:B------:R-:W-:Y:S01]  /*c0c0*/  ISETP.GT.AND P6, PT, R0, 0xc8, P6 ;  /* 0x000000c80000780c */ /* 0x000fe200037c4270 */
[-C--:B0-----:R-:W-:Y:S01]  /*c0d0*/  FMUL R17, R46, R11.reuse ;  /* 0x0000000b2e117220 */ /* 0x081fe20000400000 */
[----:B------:R-:W-:-:S04]  /*c0e0*/  FMUL R23, R50, R11 ;  /* 0x0000000b32177220 */ /* 0x000fc80000400000 */
[----:B------:R-:W-:-:S07]  /*c0f0*/  F2FP.TF32.F32.PACK_B R17, R17 ;  /* 0x00000011ff11723e */ /* 0x000fce00024050ff */
[----:B------:R0:W-:Y:S01]  /*c100*/  @P6 STG.E desc[UR14][R6.64], R43 ;  /* 0x0000002b06006986 */ /* 0x0001e2000c10190e */
[----:B------:R-:W-:Y:S02]  /*c110*/  IADD3 R8, P6, R2, R99, RZ ;  /* 0x0000006302087210 */ /* 0x000fe40007fde0ff */
[----:B------:R-:W-:-:S03]  /*c120*/  F2FP.TF32.F32.PACK_B R23, R23 ;  /* 0x00000017ff17723e */ /* 0x000fc600024050ff */
[----:B------:R-:W-:Y:S01]  /*c130*/  IMAD.X R9, R3, 0x1, R21, P6 ;  /* 0x0000000103097824 */ /* 0x000fe200030e0615 */
[C---:B------:R-:W-:Y:S02]  /*c140*/  ISETP.GT.AND P6, PT, R0.reuse, 0xc0, P5 ;  /* 0x000000c00000780c */ /* 0x040fe40002fc4270 */
[----:B------:R-:W-:-:S11]  /*c150*/  ISETP.GT.AND P5, PT, R0, 0xc8, P5 ;  /* 0x000000c80000780c */ /* 0x000fd60002fa4270 */
[----:B------:R1:W-:Y:S01]  /*c160*/  @P6 STG.E desc[UR14][R8.64], R15 ;  /* 0x0000000f08006986 */ /* 0x0003e2000c10190e */
[----:B------:R-:W-:-:S05]  /*c170*/  IADD3 R12, P6, R2, R101, RZ ;  /* 0x00000065020c7210 */ /* 0x000fca0007fde0ff */
[----:B------:R-:W-:Y:S01]  /*c180*/  IMAD.X R13, R3, 0x1, R21, P6 ;  /* 0x00000001030d7824 */ /* 0x000fe200030e0615 */
[C---:B------:R-:W-:Y:S02]  /*c190*/  ISETP.GT.AND P6, PT, R0.reuse, 0xc0, P4 ;  /* 0x000000c00000780c */ /* 0x040fe400027c4270 */
[----:B------:R-:W-:-:S11]  /*c1a0*/  ISETP.GT.AND P4, PT, R0, 0xc8, P4 ;  /* 0x000000c80000780c */ /* 0x000fd60002784270 */
[----:B------:R2:W-:Y:S01]  /*c1b0*/  @P6 STG.E desc[UR14][R12.64], R45 ;  /* 0x0000002d0c006986 */ /* 0x0005e2000c10190e */
[----:B0-----:R-:W-:-:S05]  /*c1c0*/  IADD3 R6, P6, R4, R99, RZ ;  /* 0x0000006304067210 */ /* 0x001fca0007fde0ff */
[----:B------:R-:W-:Y:S01]  /*c1d0*/  IMAD.X R7, R5, 0x1, R21, P6 ;  /* 0x0000000105077824 */ /* 0x000fe200030e0615 */
[----:B-1----:R-:W-:-:S04]  /*c1e0*/  IADD3 R8, P6, R4, R101, RZ ;  /* 0x0000006504087210 */ /* 0x002fc80007fde0ff */
[----:B------:R0:W-:Y:S01]  /*c1f0*/  @P5 STG.E desc[UR14][R6.64], R17 ;  /* 0x0000001106005986 */ /* 0x0001e2000c10190e */
[--C-:B------:R-:W-:Y:S01]  /*c200*/  IMAD.X R9, R5, 0x1, R21.reuse, P6 ;  /* 0x0000000105097824 */ /* 0x100fe200030e0615 */
[----:B--2---:R-:W-:Y:S02]  /*c210*/  IADD3 R12, P6, R2, R103, RZ ;  /* 0x00000067020c7210 */ /* 0x004fe40007fde0ff */
[C---:B------:R-:W-:Y:S02]  /*c220*/  ISETP.GT.AND P5, PT, R0.reuse, 0xc0, P3 ;  /* 0x000000c00000780c */ /* 0x040fe40001fa4270 */
[----:B------:R1:W-:Y:S01]  /*c230*/  @P4 STG.E desc[UR14][R8.64], R47 ;  /* 0x0000002f08004986 */ /* 0x0003e2000c10190e */
[C---:B------:R-:W-:Y:S01]  /*c240*/  ISETP.GT.AND P4, PT, R0.reuse, 0xc0, P0 ;  /* 0x000000c00000780c */ /* 0x040fe20000784270 */
[----:B------:R-:W-:Y:S01]  /*c250*/  IMAD.X R13, R3, 0x1, R21, P6 ;  /* 0x00000001030d7824 */ /* 0x000fe200030e0615 */
[C---:B------:R-:W-:Y:S02]  /*c260*/  ISETP.GT.AND P3, PT, R0.reuse, 0xc8, P3 ;  /* 0x000000c80000780c */ /* 0x040fe40001f64270 */
[----:B------:R-:W-:-:S02]  /*c270*/  ISETP.GT.AND P0, PT, R0, 0xc8, P0 ;  /* 0x000000c80000780c */ /* 0x000fc40000704270 */
[----:B0-----:R-:W-:-:S04]  /*c280*/  IADD3 R6, P6, R2, R105, RZ ;  /* 0x0000006902067210 */ /* 0x001fc80007fde0ff */
[----:B------:R0:W-:Y:S01]  /*c290*/  @P5 STG.E desc[UR14][R12.64], R19 ;  /* 0x000000130c005986 */ /* 0x0001e2000c10190e */
[--C-:B------:R-:W-:Y:S01]  /*c2a0*/  IMAD.X R7, R3, 0x1, R21.reuse, P6 ;  /* 0x0000000103077824 */ /* 0x100fe200030e0615 */
[----:B------:R-:W-:Y:S02]  /*c2b0*/  IADD3 R10, P6, R4, R105, RZ ;  /* 0x00000069040a7210 */ /* 0x000fe40007fde0ff */
[----:B------:R-:W-:Y:S02]  /*c2c0*/  IADD3 R14, P5, R2, R107, RZ ;  /* 0x0000006b020e7210 */ /* 0x000fe40007fbe0ff */
[----:B------:R0:W-:Y:S01]  /*c2d0*/  @P4 STG.E desc[UR14][R6.64], R49 ;  /* 0x0000003106004986 */ /* 0x0001e2000c10190e */
[C---:B-1----:R-:W-:Y:S01]  /*c2e0*/  IADD3 R8, P4, R4.reuse, R103, RZ ;  /* 0x0000006704087210 */ /* 0x042fe20007f9e0ff */
[--C-:B------:R-:W-:Y:S01]  /*c2f0*/  IMAD.X R11, R5, 0x1, R21.reuse, P6 ;  /* 0x00000001050b7824 */ /* 0x100fe200030e0615 */
[C---:B------:R-:W-:Y:S01]  /*c300*/  IADD3 R16, P6, R4.reuse, R107, RZ ;  /* 0x0000006b04107210 */ /* 0x040fe20007fde0ff */
[--C-:B------:R-:W-:Y:S01]  /*c310*/  IMAD.X R15, R3, 0x1, R21.reuse, P5 ;  /* 0x00000001030f7824 */ /* 0x100fe200028e0615 */
[-C--:B------:R-:W-:Y:S01]  /*c320*/  IADD3 R4, P5, R4, R109.reuse, RZ ;  /* 0x0000006d04047210 */ /* 0x080fe20007fbe0ff */
[C-C-:B------:R-:W-:Y:S01]  /*c330*/  IMAD.X R9, R5.reuse, 0x1, R21.reuse, P4 ;  /* 0x0000000105097824 */ /* 0x140fe200020e0615 */
[----:B------:R-:W-:Y:S01]  /*c340*/  IADD3 R2, P4, R2, R109, RZ ;  /* 0x0000006d02027210 */ /* 0x000fe20007f9e0ff */
[C-C-:B------:R-:W-:Y:S01]  /*c350*/  IMAD.X R17, R5.reuse, 0x1, R21.reuse, P6 ;  /* 0x0000000105117824 */ /* 0x140fe200030e0615 */
[C---:B------:R-:W-:Y:S01]  /*c360*/  ISETP.GT.AND P6, PT, R0.reuse, 0xc0, P1 ;  /* 0x000000c00000780c */ /* 0x040fe20000fc4270 */
[--C-:B------:R-:W-:Y:S01]  /*c370*/  IMAD.X R5, R5, 0x1, R21.reuse, P5 ;  /* 0x0000000105057824 */ /* 0x100fe200028e0615 */
[C---:B------:R-:W-:Y:S01]  /*c380*/  ISETP.GT.AND P1, PT, R0.reuse, 0xc8, P1 ;  /* 0x000000c80000780c */ /* 0x040fe20000f24270 */
[----:B------:R-:W-:Y:S01]  /*c390*/  IMAD.X R3, R3, 0x1, R21, P4 ;  /* 0x0000000103037824 */ /* 0x000fe200020e0615 */
[C---:B------:R-:W-:Y:S01]  /*c3a0*/  ISETP.GT.AND P4, PT, R0.reuse, 0xc0, P2 ;  /* 0x000000c00000780c */ /* 0x040fe20001784270 */
[----:B------:R0:W-:Y:S01]  /*c3b0*/  @P3 STG.E desc[UR14][R8.64], R23 ;  /* 0x0000001708003986 */ /* 0x0001e2000c10190e */
[----:B------:R-:W-:-:S03]  /*c3c0*/  ISETP.GT.AND P2, PT, R0, 0xc8, P2 ;  /* 0x000000c80000780c */ /* 0x000fc60001744270 */
[----:B------:R0:W-:Y:S08]  /*c3d0*/  @P0 STG.E desc[UR14][R10.64], R51 ;  /* 0x000000330a000986 */ /* 0x0001f0000c10190e */
[----:B------:R0:W-:Y:S04]  /*c3e0*/  @P4 STG.E desc[UR14][R14.64], R25 ;  /* 0x000000190e004986 */ /* 0x0001e8000c10190e */
[----:B------:R0:W-:Y:S04]  /*c3f0*/  @P6 STG.E desc[UR14][R2.64], R53 ;  /* 0x0000003502006986 */ /* 0x0001e8000c10190e */
[----:B------:R0:W-:Y:S01]  /*c400*/  @P2 STG.E desc[UR14][R16.64], R27 ;  /* 0x0000001b10002986 */ /* 0x0001e2000c10190e */
[----:B------:R-:W-:Y:S05]  /*c410*/  @!P1 EXIT ;  /* 0x000000000000994d */ /* 0x000fea0003800000 */
[----:B------:R-:W-:-:S05]  /*c420*/  F2FP.TF32.F32.PACK_B R55, R55 ;  /* 0x00000037ff37723e */ /* 0x000fca00024050ff */
[----:B------:R-:W-:Y:S01]  /*c430*/  STG.E desc[UR14][R4.64], R55 ;  /* 0x0000003704007986 */ /* 0x000fe2000c10190e */
[----:B------:R-:W-:Y:S05]  /*c440*/  EXIT ;  /* 0x000000000000794d */ /* 0x000fea0003800000 */
.L_x_9:
[----:B------:R-:W-:-:S13]  /*c450*/  ISETP.NE.AND P0, PT, R4, RZ, PT ;  /* 0x000000ff0400720c */ /* 0x000fda0003f05270 */
[----:B------:R-:W-:Y:S05]  /*c460*/  @P0 EXIT ;  /* 0x000000000000094d */ /* 0x000fea0003800000 */
[----:B------:R-:W-:-:S13]  /*c470*/  ELECT P0, URZ, PT ;  /* 0x00000000003f782f */ /* 0x000fda0003800000 */
[----:B------:R-:W-:Y:S05]  /*c480*/  @!P0 BRA `(.L_x_242) ;  /* 0x0000006400188947 */ /* 0x000fea0003800000 */
[----:B------:R-:W-:Y:S02]  /*c490*/  ISETP.GE.AND P0, PT, R2, 0x1, PT ;  /* 0x000000010200780c */ /* 0x000fe40003f06270 */
[----:B------:R-:W-:-:S04]  /*c4a0*/  SHF.R.S32.HI R3, RZ, 0x1f, R6 ;  /* 0x0000001fff037819 */ /* 0x000fc80000011406 */
[----:B------:R-:W-:-:S07]  /*c4b0*/  LEA.HI R3, R3, R6, RZ, 0x7 ;  /* 0x0000000603037211 */ /* 0x000fce00078f38ff */
[----:B------:R-:W-:Y:S05]  /*c4c0*/  @!P0 BRA `(.L_x_242) ;  /* 0x0000006400088947 */ /* 0x000fea0003800000 */
[----:B------:R-:W3:Y:S01]  /*c4d0*/  S2R R7, SR_CTAID.X ;  /* 0x0000000000077919 */ /* 0x000ee20000002500 */
[----:B------:R-:W-:Y:S01]  /*c4e0*/  LOP3.LUT R3, R3, 0xffffff80, RZ, 0xc0, !PT ;  /* 0xffffff8003037812 */ /* 0x000fe200078ec0ff */
[----:B------:R-:W-:Y:S01]  /*c4f0*/  IMAD.MOV.U32 R4, RZ, RZ, 0x1 ;  /* 0x00000001ff047424 */ /* 0x000fe200078e00ff */
[----:B------:R-:W-:Y:S01]  /*c500*/  LOP3.LUT P0, RZ, R6, 0x1f, RZ, 0xc0, !PT ;  /* 0x0000001f06ff7812 */ /* 0x000fe2000780c0ff */
[----:B------:R-:W4:Y:S01]  /*c510*/  S2R R9, SR_CTAID.Y ;  /* 0x0000000000097919 */ /* 0x000f220000002600 */
[----:B------:R-:W-:Y:S01]  /*c520*/  LOP3.LUT R67, R0, 0x2, RZ, 0xfc, !PT ;  /* 0x0000000200437812 */ /* 0x000fe200078efcff */
[----:B------:R-:W-:Y:S02]  /*c530*/  IMAD.IADD R3, R6, 0x1, -R3 ;  /* 0x0000000106037824 */ /* 0x000fe400078e0a03 */
[----:B------:R-:W-:Y:S02]  /*c540*/  IMAD.MOV.U32 R5, RZ, RZ, R2 ;  /* 0x000000ffff057224 */ /* 0x000fe400078e0002 */
[----:B------:R-:W-:Y:S01]  /*c550*/  IMAD.MOV.U32 R8, RZ, RZ, RZ ;  /* 0x000000ffff087224 */ /* 0x000fe200078e00ff */
[----:B------:R-:W-:-:S02]  /*c560*/  ISETP.NE.AND P1, PT, R3, RZ, PT ;  /* 0x000000ff0300720c */ /* 0x000fc40003f25270 */
[----:B------:R-:W-:Y:S01]  /*c570*/  ISETP.NE.OR P0, PT, R3, RZ, !P0 ;  /* 0x000000ff0300720c */ /* 0x000fe20004705670 */
[----:B------:R-:W-:Y:S02]  /*c580*/  IMAD.MOV.U32 R3, RZ, RZ, RZ ;  /* 0x000000ffff037224 */ /* 0x000fe400078e00ff */
[----:B---3-5:R-:W-:Y:S01]  /*c590*/  IMAD.SHL.U32 R14, R7, 0x100, RZ ;  /* 0x00000100070e7824 */ /* 0x028fe200078e00ff */
[----:B------:R-:W-:Y:S01]  /*c5a0*/  CS2R R6, SRZ ;  /* 0x0000000000067805 */ /* 0x000fe2000001ff00 */
[----:B----4-:R-:W-:Y:S02]  /*c5b0*/  IMAD.SHL.U32 R15, R9, 0x40, RZ ;  /* 0x00000040090f7824 */ /* 0x010fe400078e00ff */
[C---:B------:R-:W-:Y:S02]  /*c5c0*/  VIADD R29, R14.reuse, 0x8 ;  /* 0x000000080e1d7836 */ /* 0x040fe40000000000 */
[C---:B------:R-:W-:Y:S02]  /*c5d0*/  VIADD R30, R14.reuse, 0x10 ;  /* 0x000000100e1e7836 */ /* 0x040fe40000000000 */
[----:B------:R-:W-:-:S02]  /*c5e0*/  VIADD R31, R14, 0x18 ;  /* 0x000000180e1f7836 */ /* 0x000fc40000000000 */
[C---:B------:R-:W-:Y:S02]  /*c5f0*/  VIADD R32, R14.reuse, 0x20 ;  /* 0x000000200e207836 */ /* 0x040fe40000000000 */
[C---:B------:R-:W-:Y:S02]  /*c600*/  VIADD R33, R14.reuse, 0x28 ;  /* 0x000000280e217836 */ /* 0x040fe40000000000 */
[C---:B------:R-:W-:Y:S02]  /*c610*/  VIADD R34, R14.reuse, 0x30 ;  /* 0x000000300e227836 */ /* 0x040fe40000000000 */
        /* <DEDUP_REMOVED lines=24> */
[----:B------:R-:W-:Y:S02]  /*c7a0*/  VIADD R59, R14, 0xf8 ;  /* 0x000000f80e3b7836 */ /* 0x000fe40000000000 */
[C---:B------:R-:W-:Y:S02]  /*c7b0*/  VIADD R60, R15.reuse, 0x8 ;  /* 0x000000080f3c7836 */ /* 0x040fe40000000000 */
[----:B------:R-:W-:-:S02]  /*c7c0*/  VIADD R61, R15, 0x10 ;  /* 0x000000100f3d7836 */ /* 0x000fc40000000000 */
[C---:B------:R-:W-:Y:S02]  /*c7d0*/  VIADD R62, R15.reuse, 0x18 ;  /* 0x000000180f3e7836 */ /* 0x040fe40000000000 */
[C---:B------:R-:W-:Y:S02]  /*c7e0*/  VIADD R63, R15.reuse, 0x20 ;  /* 0x000000200f3f7836 */ /* 0x040fe40000000000 */
[C---:B------:R-:W-:Y:S02]  /*c7f0*/  VIADD R64, R15.reuse, 0x28 ;  /* 0x000000280f407836 */ /* 0x040fe40000000000 */
[C---:B------:R-:W-:Y:S02]  /*c800*/  VIADD R65, R15.reuse, 0x30 ;  /* 0x000000300f417836 */ /* 0x040fe40000000000 */
[----:B------:R-:W-:-:S07]  /*c810*/  VIADD R66, R15, 0x38 ;  /* 0x000000380f427836 */ /* 0x000fce0000000000 */
.L_x_246:
[----:B------:R-:W1:Y:S01]  /*c820*/  S2R R10, SR_CgaCtaId ;  /* 0x00000000000a7919 */ /* 0x000e620000008800 */
[----:B------:R-:W-:-:S04]  /*c830*/  MOV R9, 0x400 ;  /* 0x0000040000097802 */ /* 0x000fc80000000f00 */
[----:B-1----:R-:W-:Y:S02]  /*c840*/  LEA R16, R10, R9, 0x18 ;  /* 0x000000090a107211 */ /* 0x002fe400078ec0ff */
[----:B------:R-:W-:-:S03]  /*c850*/  SHF.L.U32 R9, R4, 0x1f, RZ ;  /* 0x0000001f04097819 */ /* 0x000fc600000006ff */
[----:B------:R-:W-:-:S07]  /*c860*/  IMAD R10, R3, 0x8, R16 ;  /* 0x00000008030a7824 */ /* 0x000fce00078e0210 */
.L_x_243:
[----:B-1----:R1:W2:Y:S02]  /*c870*/  SYNCS.PHASECHK.TRANS64.TRYWAIT P2, [R10+URZ+0x28010], R9 ;  /* 0x028010090a0075a7 */ /* 0x0022a4000804017f */
[----:B--2---:R-:W-:Y:S05]  /*c880*/  @!P2 NANOSLEEP.SYNCS 0x989680 ;  /* 0x009896800000a95d */ /* 0x004fea0003900000 */
[----:B------:R-:W2:Y:S02]  /*c890*/  @!P2 SYNCS.PHASECHK.TRANS64 P2, [R10+URZ+0x28010], R9 ;  /* 0x028010090a00a5a7 */ /* 0x000ea4000804007f */
[----:B--2---:R-:W-:Y:S05]  /*c8a0*/  @!P2 BRA `(.L_x_243) ;  /* 0xfffffffc00f0a947 */ /* 0x004fea000383ffff */
[----:B-1----:R-:W1:Y:S02]  /*c8b0*/  @!P1 LDC R9, c[0x0][0x500] ;  /* 0x00014000ff099b82 */ /* 0x002e640000000800 */
[----:B-1----:R1:W-:Y:S02]  /*c8c0*/  @!P1 SYNCS.ARRIVE.TRANS64 RZ, [R10+URZ+0x28000], R9 ;  /* 0x028000090aff99a7 */ /* 0x0023e4000800003f */
[----:B-1----:R-:W-:-:S04]  /*c8d0*/  PRMT R9, R67, 0x9910, RZ ;  /* 0x0000991043097816 */ /* 0x002fc800000000ff */
[----:B------:R-:W-:-:S13]  /*c8e0*/  ISETP.NE.AND P2, PT, R9, 0x2, PT ;  /* 0x000000020900780c */ /* 0x000fda0003f45270 */
[----:B------:R-:W-:Y:S05]  /*c8f0*/  @P2 BRA `(.L_x_244) ;  /* 0x0000000000042947 */ /* 0x000fea0003800000 */
[----:B------:R-:W-:Y:S01]  /*c900*/  BPT.TRAP 0x1 ;  /* 0x000000040000795c */ /* 0x000fe20000300000 */
.L_x_244:
[----:B------:R-:W-:Y:S05]  /*c910*/  @P0 BRA `(.L_x_245) ;  /* 0x0000000000040947 */ /* 0x000fea0003800000 */
[----:B------:R-:W-:Y:S01]  /*c920*/  BPT.TRAP 0x1 ;  /* 0x000000040000795c */ /* 0x000fe20000300000 */
.L_x_245:
[----:B------:R-:W-:Y:S01]  /*c930*/  R2UR UR9, R10 ;  /* 0x000000000a0972ca */ /* 0x000fe200000e0000 */
[----:B------:R-:W-:Y:S01]  /*c940*/  ULDC UR22, c[0x0][0x380] ;  /* 0x0000e00000167ab9 */ /* 0x000fe20000000800 */
[----:B0-----:R-:W0:Y:S01]  /*c950*/  LDC.64 R10, c[0x0][0x3b8] ;  /* 0x0000ee00ff0a7b82 */ /* 0x001e220000000a00 */
[----:B------:R-:W-:Y:S01]  /*c960*/  R2UR UR56, R30 ;  /* 0x000000001e3872ca */ /* 0x000fe200000e0000 */
[----:B------:R-:W-:Y:S01]  /*c970*/  UISETP.NE.AND UP0, UPT, UR22, 0x1, UPT ;  /* 0x000000011600788c */ /* 0x000fe2000bf05270 */
[----:B------:R-:W-:Y:S01]  /*c980*/  R2UR UR31, R14 ;  /* 0x000000000e1f72ca */ /* 0x000fe200000e0000 */
[----:B------:R-:W-:Y:S01]  /*c990*/  ULDC UR23, c[0x0][0x38c] ;  /* 0x0000e30000177ab9 */ /* 0x000fe20000000800 */
[----:B------:R-:W-:Y:S01]  /*c9a0*/  R2UR UR38, R29 ;  /* 0x000000001d2672ca */ /* 0x000fe200000e0000 */
[----:B------:R-:W-:Y:S01]  /*c9b0*/  UISETP.NE.AND UP1, UPT, UR23, 0x1, UPT ;  /* 0x000000011700788c */ /* 0x000fe2000bf25270 */
[----:B------:R-:W-:Y:S01]  /*c9c0*/  R2UR UR57, R31 ;  /* 0x000000001f3972ca */ /* 0x000fe200000e0000 */
[----:B------:R-:W0:Y:S01]  /*c9d0*/  LDC.64 R12, c[0x0][0x3d8] ;  /* 0x0000f600ff0c7b82 */ /* 0x000e220000000a00 */
[----:B------:R-:W-:Y:S01]  /*c9e0*/  R2UR UR8, R3 ;  /* 0x00000000030872ca */ /* 0x000fe200000e0000 */
[----:B------:R-:W-:Y:S01]  /*c9f0*/  ULDC.64 UR18, c[0x0][0x198] ;  /* 0x0000660000127ab9 */ /* 0x000fe20000000a00 */
[----:B------:R-:W-:Y:S01]  /*ca00*/  R2UR UR11, R16 ;  /* 0x00000000100b72ca */ /* 0x000fe200000e0000 */
[----:B------:R-:W-:Y:S01]  /*ca10*/  UIADD3 UR14, UP2, UR18, 0xf0, URZ ;  /* 0x000000f0120e7890 */ /* 0x000fe2000ff5e03f */
[----:B------:R-:W-:Y:S01]  /*ca20*/  R2UR UR35, R30 ;  /* 0x000000001e2372ca */ /* 0x000fe200000e0000 */
[----:B------:R-:W-:Y:S01]  /*ca30*/  @UP0 ULDC UR50, c[0x0][0x384] ;  /* 0x0000e10000320ab9 */ /* 0x000fe20000000800 */
[----:B------:R-:W-:Y:S01]  /*ca40*/  @UP0 ULDC UR36, c[0x0][0x384] ;  /* 0x0000e10000240ab9 */ /* 0x000fe20000000800 */
[----:B------:R-:W-:Y:S01]  /*ca50*/  @UP0 ULDC UR48, c[0x0][0x384] ;  /* 0x0000e10000300ab9 */ /* 0x000fe20000000800 */
[----:B------:R-:W-:Y:S01]  /*ca60*/  UIMAD.WIDE.U32 UR50, UR56, UR50, URZ ;  /* 0x00000032383272a5 */ /* 0x000fe2000f8e003f */
[----:B------:R-:W-:Y:S01]  /*ca70*/  R2UR UR59, R29 ;  /* 0x000000001d3b72ca */ /* 0x000fe200000e0000 */
[----:B------:R-:W-:Y:S01]  /*ca80*/  UIMAD.WIDE.U32 UR36, UR31, UR36, URZ ;  /* 0x000000241f2472a5 */ /* 0x000fe2000f8e003f */
[----:B------:R-:W-:Y:S01]  /*ca90*/  R2UR UR10, R8 ;  /* 0x00000000080a72ca */ /* 0x000fe200000e0000 */
[----:B------:R-:W-:Y:S01]  /*caa0*/  UIMAD.WIDE.U32 UR48, UR38, UR48, URZ ;  /* 0x00000030263072a5 */ /* 0x000fe2000f8e003f */
[----:B------:R-:W-:Y:S01]  /*cab0*/  R2UR UR58, R32 ;  /* 0x00000000203a72ca */ /* 0x000fe200000e0000 */
[----:B------:R-:W-:Y:S01]  /*cac0*/  @UP0 ULDC UR13, c[0x0][0x388] ;  /* 0x0000e200000d0ab9 */ /* 0x000fe20000000800 */
[----:B------:R-:W-:Y:S01]  /*cad0*/  UMOV UR28, UR56 ;  /* 0x00000038001c7c82 */ /* 0x000fe20008000000 */
[----:B------:R-:W-:Y:S01]  /*cae0*/  @UP0 ULDC UR21, c[0x0][0x388] ;  /* 0x0000e20000150ab9 */ /* 0x000fe20000000800 */
[----:B------:R-:W-:Y:S01]  /*caf0*/  UMOV UR20, UR38 ;  /* 0x0000002600147c82 */ /* 0x000fe20008000000 */
[----:B------:R-:W-:Y:S01]  /*cb00*/  @UP0 USHF.R.U32.HI UR28, URZ, UR13, UR51 ;  /* 0x0000000d3f1c0299 */ /* 0x000fe20008011633 */
[----:B------:R-:W-:Y:S01]  /*cb10*/  R2UR UR36, R14 ;  /* 0x000000000e2472ca */ /* 0x000fe200000e0000 */
[----:B------:R-:W-:Y:S01]  /*cb20*/  @UP0 USHF.R.U32.HI UR20, URZ, UR21, UR49 ;  /* 0x000000153f140299 */ /* 0x000fe20008011631 */
[----:B------:R-:W-:Y:S01]  /*cb30*/  R2UR UR60, R33 ;  /* 0x00000000213c72ca */ /* 0x000fe200000e0000 */
[----:B------:R-:W-:Y:S01]  /*cb40*/  @UP0 ULDC UR27, c[0x0][0x388] ;  /* 0x0000e200001b0ab9 */ /* 0x000fe20000000800 */
[----:B------:R-:W-:Y:S01]  /*cb50*/  UMOV UR12, UR31 ;  /* 0x0000001f000c7c82 */ /* 0x000fe20008000000 */
[----:B------:R-:W-:Y:S01]  /*cb60*/  @UP0 USHF.R.U32.HI UR12, URZ, UR27, UR37 ;  /* 0x0000001b3f0c0299 */ /* 0x000fe20008011625 */
[----:B0-----:R-:W-:Y:S01]  /*cb70*/  IMAD R9, R7, R10, R12 ;  /* 0x0000000a07097224 */ /* 0x001fe200078e020c */
[----:B------:R-:W-:Y:S01]  /*cb80*/  UIADD3 UR30, -UR28, URZ, URZ ;  /* 0x0000003f1c1e7290 */ /* 0x000fe2000fffe13f */
[----:B------:R-:W-:Y:S01]  /*cb90*/  IMAD R10, R6, R11, R13 ;  /* 0x0000000b060a7224 */ /* 0x000fe200078e020d */
[----:B------:R-:W-:Y:S01]  /*cba0*/  @UP0 ULDC UR52, c[0x0][0x384] ;  /* 0x0000e10000340ab9 */ /* 0x000fe20000000800 */
[----:B------:R-:W-:Y:S01]  /*cbb0*/  UIADD3 UR27, -UR20, URZ, URZ ;  /* 0x0000003f141b7290 */ /* 0x000fe2000fffe13f */
[----:B------:R-:W-:Y:S01]  /*cbc0*/  R2UR UR61, R34 ;  /* 0x00000000223d72ca */ /* 0x000fe200000e0000 */
[----:B------:R-:W-:Y:S01]  /*cbd0*/  UIMAD.WIDE.U32 UR52, UR57, UR52, URZ ;  /* 0x00000034393472a5 */ /* 0x000fe2000f8e003f */
[----:B------:R-:W-:Y:S01]  /*cbe0*/  PRMT R9, R9, 0x40, R10 ;  /* 0x0000004009097816 */ /* 0x000fe2000000000a */
[----:B------:R-:W-:Y:S01]  /*cbf0*/  ULEA UR8, UR8, UR11, 0x10 ;  /* 0x0000000b08087291 */ /* 0x000fe2000f8e803f */
[----:B------:R-:W-:Y:S01]  /*cc00*/  IMAD R16, R3, 0x4000, R16 ;  /* 0x0000400003107824 */ /* 0x000fe200078e0210 */
[----:B------:R-:W-:Y:S01]  /*cc10*/  @UP1 ULDC.64 UR42, c[0x0][0x390] ;  /* 0x0000e400002a1ab9 */ /* 0x000fe20000000a00 */
[----:B------:R-:W-:Y:S01]  /*cc20*/  UIMAD UR30, UR22, UR30, UR35 ;  /* 0x0000001e161e72a4 */ /* 0x000fe2000f8e0223 */
[----:B------:R-:W-:Y:S01]  /*cc30*/  VIADD R8, R8, 0x1 ;  /* 0x0000000108087836 */ /* 0x000fe20000000000 */
[----:B------:R-:W-:Y:S01]  /*cc40*/  UIADD3.X UR15, URZ, UR19, URZ, UP2, !UPT ;  /* 0x000000133f0f7290 */ /* 0x000fe200097fe43f */
[----:B------:R-:W-:Y:S01]  /*cc50*/  ISETP.GT.AND P5, PT, R5, 0x1, PT ;  /* 0x000000010500780c */ /* 0x000fe20003fa4270 */
[----:B------:R-:W-:Y:S01]  /*cc60*/  @UP0 ULDC UR11, c[0x0][0x388] ;  /* 0x0000e200000b0ab9 */ /* 0x000fe20000000800 */
[----:B------:R-:W-:Y:S01]  /*cc70*/  UIMAD UR27, UR22, UR27, UR59 ;  /* 0x0000001b161b72a4 */ /* 0x000fe2000f8e023b */
[----:B------:R-:W-:Y:S01]  /*cc80*/  R2UR UR59, R39 ;  /* 0x00000000273b72ca */ /* 0x000fe200000e0000 */
[----:B------:R-:W-:Y:S01]  /*cc90*/  UMOV UR17, UR57 ;  /* 0x0000003900117c82 */ /* 0x000fe20008000000 */
[----:B------:R-:W-:Y:S01]  /*cca0*/  @UP1 ULDC.64 UR18, c[0x0][0x390] ;  /* 0x0000e40000121ab9 */ /* 0x000fe20000000a00 */
[----:B------:R-:W-:Y:S01]  /*ccb0*/  UIMAD.WIDE.U32 UR50, UR20, UR42, URZ ;  /* 0x0000002a143272a5 */ /* 0x000fe2000f8e003f */
[----:B------:R-:W-:Y:S01]  /*ccc0*/  VIADD R3, R3, 0x1 ;  /* 0x0000000103037836 */ /* 0x000fe20000000000 */
[----:B------:R-:W-:Y:S01]  /*ccd0*/  ULDC.64 UR6, c[0x0][0x3b0] ;  /* 0x0000ec0000067ab9 */ /* 0x000fe20000000a00 */
[----:B------:R-:W-:Y:S01]  /*cce0*/  ULDC.64 UR4, c[0x0][0x3d0] ;  /* 0x0000f40000047ab9 */ /* 0x000fe20000000a00 */
[----:B------:R-:W-:Y:S01]  /*ccf0*/  @UP1 ULDC.64 UR44, c[0x0][0x390] ;  /* 0x0000e400002c1ab9 */ /* 0x000fe20000000a00 */
[----:B------:R-:W-:Y:S01]  /*cd00*/  @UP0 USHF.R.U32.HI UR17, URZ, UR11, UR53 ;  /* 0x0000000b3f110299 */ /* 0x000fe20008011635 */
[C---:B------:R-:W-:Y:S01]  /*cd10*/  ISETP.NE.AND P4, PT, R3.reuse, 0x2, PT ;  /* 0x000000020300780c */ /* 0x040fe20003f85270 */
[----:B------:R-:W-:Y:S01]  /*cd20*/  UIMAD.WIDE.U32 UR48, UR12, UR18, URZ ;  /* 0x000000120c3072a5 */ /* 0x000fe2000f8e003f */
[----:B------:R-:W-:Y:S01]  /*cd30*/  R2UR UR50, R36 ;  /* 0x00000000243272ca */ /* 0x000fe200000e0000 */
[----:B------:R-:W-:Y:S01]  /*cd40*/  @UP1 ULDC.64 UR46, c[0x0][0x390] ;  /* 0x0000e400002e1ab9 */ /* 0x000fe20000000a00 */
[----:B------:R-:W-:Y:S01]  /*cd50*/  UIADD3 UR11, -UR12, URZ, URZ ;  /* 0x0000003f0c0b7290 */ /* 0x000fe2000fffe13f */
[----:B------:R-:W-:Y:S01]  /*cd60*/  SEL R3, R3, RZ, P4 ;  /* 0x000000ff03037207 */ /* 0x000fe20002000000 */
[----:B------:R-:W-:Y:S01]  /*cd70*/  UIMAD.WIDE.U32 UR52, UR28, UR44, URZ ;  /* 0x0000002c1c3472a5 */ /* 0x000fe2000f8e003f */
[----:B------:R-:W-:Y:S01]  /*cd80*/  R2UR UR44, R31 ;  /* 0x000000001f2c72ca */ /* 0x000fe200000e0000 */
[----:B------:R-:W-:Y:S01]  /*cd90*/  UMOV UR37, UR20 ;  /* 0x0000001400257c82 */ /* 0x000fe20008000000 */
[----:B------:R-:W-:Y:S01]  /*cda0*/  UIMAD UR35, UR27, UR6, UR4 ;  /* 0x000000061b2372a4 */ /* 0x000fe2000f8e0204 */
[----:B------:R-:W-:Y:S01]  /*cdb0*/  R2UR UR48, R40 ;  /* 0x00000000283072ca */ /* 0x000fe200000e0000 */
[----:B------:R-:W-:Y:S01]  /*cdc0*/  @UP1 USHF.R.U32.HI UR37, URZ, UR43, UR51 ;  /* 0x0000002b3f251299 */ /* 0x000fe20008011633 */
[----:B------:R-:W-:Y:S01]  /*cdd0*/  R2UR UR51, R37 ;  /* 0x00000000253372ca */ /* 0x000fe200000e0000 */
[----:B------:R-:W-:Y:S01]  /*cde0*/  UIMAD UR27, UR30, UR6, UR4 ;  /* 0x000000061e1b72a4 */ /* 0x000fe2000f8e0204 */
[----:B------:R-:W-:Y:S01]  /*cdf0*/  R2UR UR30, R9 ;  /* 0x00000000091e72ca */ /* 0x000fe200000e0000 */
[----:B------:R-:W-:Y:S01]  /*ce00*/  UIMAD.WIDE.U32 UR54, UR17, UR46, URZ ;  /* 0x0000002e113672a5 */ /* 0x000fe2000f8e003f */
[----:B------:R-:W-:Y:S01]  /*ce10*/  R2UR UR52, R38 ;  /* 0x00000000263472ca */ /* 0x000fe200000e0000 */
[----:B------:R-:W-:Y:S01]  /*ce20*/  UMOV UR13, UR12 ;  /* 0x0000000c000d7c82 */ /* 0x000fe20008000000 */
[----:B------:R-:W-:Y:S01]  /*ce30*/  @UP1 USHF.R.U32.HI UR13, URZ, UR19, UR49 ;  /* 0x000000133f0d1299 */ /* 0x000fe20008011631 */
[----:B------:R-:W-:Y:S01]  /*ce40*/  R2UR UR49, R35 ;  /* 0x00000000233172ca */ /* 0x000fe200000e0000 */
[----:B------:R-:W-:Y:S01]  /*ce50*/  UMOV UR29, UR28 ;  /* 0x0000001c001d7c82 */ /* 0x000fe20008000000 */
[----:B------:R-:W-:Y:S01]  /*ce60*/  UIMAD UR11, UR22, UR11, UR36 ;  /* 0x0000000b160b72a4 */ /* 0x000fe2000f8e0224 */
[----:B------:R-:W-:Y:S01]  /*ce70*/  R2UR UR54, R59 ;  /* 0x000000003b3672ca */ /* 0x000fe200000e0000 */
[----:B------:R-:W-:Y:S01]  /*ce80*/  UMOV UR21, UR17 ;  /* 0x0000001100157c82 */ /* 0x000fe20008000000 */
[----:B------:R-:W-:Y:S01]  /*ce90*/  @UP1 USHF.R.U32.HI UR29, URZ, UR45, UR53 ;  /* 0x0000002d3f1d1299 */ /* 0x000fe20008011635 */
[----:B------:R-:W-:Y:S01]  /*cea0*/  R2UR UR53, R35 ;  /* 0x00000000233572ca */ /* 0x000fe200000e0000 */
[----:B------:R-:W-:Y:S01]  /*ceb0*/  UIADD3 UR36, -UR37, URZ, URZ ;  /* 0x0000003f25247290 */ /* 0x000fe2000fffe13f */
[----:B------:R-:W-:Y:S01]  /*cec0*/  MOV R9, UR5 ;  /* 0x0000000500097c02 */ /* 0x000fe20008000f00 */
[----:B------:R-:W-:Y:S01]  /*ced0*/  @UP1 USHF.R.U32.HI UR21, URZ, UR47, UR55 ;  /* 0x0000002f3f151299 */ /* 0x000fe20008011637 */
[----:B------:R-:W-:Y:S01]  /*cee0*/  R2UR UR47, R33 ;  /* 0x00000000212f72ca */ /* 0x000fe200000e0000 */
[----:B------:R-:W-:Y:S01]  /*cef0*/  UIADD3 UR19, -UR13, URZ, URZ ;  /* 0x0000003f0d137290 */ /* 0x000fe2000fffe13f */
[----:B------:R-:W-:Y:S01]  /*cf00*/  R2UR UR55, R56 ;  /* 0x00000000383772ca */ /* 0x000fe200000e0000 */
[----:B------:R-:W-:-:S02]  /*cf10*/  UIADD3 UR42, -UR29, URZ, URZ ;  /* 0x0000003f1d2a7290 */ /* 0x000fc4000fffe13f */
[----:B------:R-:W-:Y:S02]  /*cf20*/  UIMAD UR36, UR23, UR36, UR20 ;  /* 0x00000024172472a4 */ /* 0x000fe4000f8e0214 */
[----:B------:R-:W-:Y:S02]  /*cf30*/  UIADD3 UR18, -UR17, URZ, URZ ;  /* 0x0000003f11127290 */ /* 0x000fe4000fffe13f */
[----:B------:R-:W-:Y:S02]  /*cf40*/  UIADD3 UR20, -UR21, URZ, URZ ;  /* 0x0000003f15147290 */ /* 0x000fe4000fffe13f */
[----:B------:R-:W-:Y:S02]  /*cf50*/  UIMAD UR12, UR23, UR19, UR12 ;  /* 0x00000013170c72a4 */ /* 0x000fe4000f8e020c */
[----:B------:R-:W-:Y:S02]  /*cf60*/  UIMAD UR28, UR23, UR42, UR28 ;  /* 0x0000002a171c72a4 */ /* 0x000fe4000f8e021c */
[----:B------:R-:W-:Y:S01]  /*cf70*/  UIMAD UR18, UR22, UR18, UR44 ;  /* 0x00000012161272a4 */ /* 0x000fe2000f8e022c */
[----:B------:R-:W-:Y:S01]  /*cf80*/  R2UR UR44, R32 ;  /* 0x00000000202c72ca */ /* 0x000fe200000e0000 */
[----:B------:R-:W-:-:S02]  /*cf90*/  UIMAD UR20, UR23, UR20, UR17 ;  /* 0x00000014171472a4 */ /* 0x000fc4000f8e0211 */
[----:B------:R-:W-:Y:S02]  /*cfa0*/  UIADD3 UR9, UR9, 0x28000, URZ ;  /* 0x0002800009097890 */ /* 0x000fe4000fffe03f */
[----:B------:R-:W-:Y:S02]  /*cfb0*/  USHF.L.U32 UR10, UR10, 0x6, URZ ;  /* 0x000000060a0a7899 */ /* 0x000fe4000800063f */
[----:B------:R-:W-:Y:S02]  /*cfc0*/  UIMAD UR11, UR11, UR6, UR4 ;  /* 0x000000060b0b72a4 */ /* 0x000fe4000f8e0204 */
[----:B------:R-:W-:Y:S02]  /*cfd0*/  UIMAD UR12, UR12, UR7, UR5 ;  /* 0x000000070c0c72a4 */ /* 0x000fe4000f8e0205 */
[----:B------:R-:W-:Y:S01]  /*cfe0*/  UPRMT UR30, UR30, 0x5410, URZ ;  /* 0x000054101e1e7896 */ /* 0x000fe2000800003f */
[----:B------:R-:W-:Y:S01]  /*cff0*/  MOV R10, UR10 ;  /* 0x0000000a000a7c02 */ /* 0x000fe20008000f00 */
[----:B------:R-:W-:-:S02]  /*d000*/  UIADD3 UR32, UR8, 0x800, URZ ;  /* 0x0000080008207890 */ /* 0x000fc4000fffe03f */
[----:B------:R-:W-:Y:S02]  /*d010*/  UIMAD UR36, UR36, UR7, UR5 ;  /* 0x00000007242472a4 */ /* 0x000fe4000f8e0205 */
[----:B------:R-:W-:Y:S02]  /*d020*/  UIADD3 UR24, UR8, 0x1000, URZ ;  /* 0x0000100008187890 */ /* 0x000fe4000fffe03f */
[----:B------:R-:W-:Y:S01]  /*d030*/  UIMAD UR28, UR28, UR7, UR5 ;  /* 0x000000071c1c72a4 */ /* 0x000fe2000f8e0205 */
[----:B------:R0:W-:Y:S01]  /*d040*/  UTMALDG.4D.IM2COL [UR8], [UR14], UR30 ;  /* 0x000000080e0073b4 */ /* 0x0001e2000805801e */
[----:B------:R-:W-:Y:S02]  /*d050*/  UIADD3 UR16, UR8, 0x1800, URZ ;  /* 0x0000180008107890 */ /* 0x000fe4000fffe03f */
[----:B------:R-:W-:Y:S02]  /*d060*/  UIMAD UR19, UR18, UR6, UR4 ;  /* 0x00000006121372a4 */ /* 0x000fe4000f8e0204 */
[----:B------:R-:W-:Y:S01]  /*d070*/  UIMAD UR20, UR20, UR7, UR5 ;  /* 0x00000007141472a4 */ /* 0x000fe2000f8e0205 */
[----:B------:R-:W-:Y:S01]  /*d080*/  UMOV UR33, UR9 ;  /* 0x0000000900217c82 */ /* 0x000fe20008000000 */
[----:B------:R-:W-:Y:S01]  /*d090*/  UMOV UR34, UR10 ;  /* 0x0000000a00227c82 */ /* 0x000fe20008000000 */
[----:B------:R-:W-:Y:S01]  /*d0a0*/  UMOV UR25, UR9 ;  /* 0x0000000900197c82 */ /* 0x000fe20008000000 */
[----:B------:R-:W-:Y:S01]  /*d0b0*/  UMOV UR26, UR10 ;  /* 0x0000000a001a7c82 */ /* 0x000fe20008000000 */
[----:B------:R1:W-:Y:S01]  /*d0c0*/  UTMALDG.4D.IM2COL [UR32], [UR14], UR30 ;  /* 0x000000200e0073b4 */ /* 0x0003e2000805801e */
[----:B------:R-:W-:Y:S01]  /*d0d0*/  UMOV UR17, UR9 ;  /* 0x0000000900117c82 */ /* 0x000fe20008000000 */
[----:B------:R-:W-:Y:S01]  /*d0e0*/  UMOV UR18, UR10 ;  /* 0x0000000a00127c82 */ /* 0x000fe20008000000 */
[----:B------:R-:W-:Y:S01]  /*d0f0*/  UMOV UR41, UR58 ;  /* 0x0000003a00297c82 */ /* 0x000fe20008000000 */
[----:B------:R-:W-:Y:S01]  /*d100*/  UMOV UR40, UR60 ;  /* 0x0000003c00287c82 */ /* 0x000fe20008000000 */
[----:B------:R-:W-:Y:S01]  /*d110*/  @UP1 ULDC.64 UR42, c[0x0][0x390] ;  /* 0x0000e400002a1ab9 */ /* 0x000fe20000000a00 */
[----:B------:R-:W-:Y:S01]  /*d120*/  UMOV UR39, UR61 ;  /* 0x0000003d00277c82 */ /* 0x000fe20008000000 */
[----:B------:R-:W-:Y:S01]  /*d130*/  @UP0 ULDC UR46, c[0x0][0x384] ;  /* 0x0000e100002e0ab9 */ /* 0x000fe20000000800 */
[----:B------:R2:W-:Y:S01]  /*d140*/  UTMALDG.4D.IM2COL [UR24], [UR14], UR30 ;  /* 0x000000180e0073b4 */ /* 0x0005e2000805801e */
[----:B0-----:R-:W-:Y:S01]  /*d150*/  @UP0 ULDC UR11, c[0x0][0x384] ;  /* 0x0000e100000b0ab9 */ /* 0x001fe20000000800 */
[----:B------:R-:W-:Y:S01]  /*d160*/  UMOV UR12, UR52 ;  /* 0x00000034000c7c82 */ /* 0x000fe20008000000 */
[----:B------:R-:W-:Y:S01]  /*d170*/  UMOV UR13, UR59 ;  /* 0x0000003b000d7c82 */ /* 0x000fe20008000000 */
[----:B------:R0:W-:Y:S01]  /*d180*/  UTMALDG.4D.IM2COL [UR16], [UR14], UR30 ;  /* 0x000000100e0073b4 */ /* 0x0001e2000805801e */
[----:B-1----:R-:W-:Y:S01]  /*d190*/  @UP1 ULDC.64 UR36, c[0x0][0x390] ;  /* 0x0000e40000241ab9 */ /* 0x002fe20000000a00 */
[----:B------:R-:W-:Y:S01]  /*d1a0*/  @UP0 ULDC UR35, c[0x0][0x388] ;  /* 0x0000e20000230ab9 */ /* 0x000fe20000000800 */
[----:B------:R-:W-:Y:S01]  /*d1b0*/  UMOV UR34, UR49 ;  /* 0x0000003100227c82 */ /* 0x000fe20008000000 */
[----:B------:R-:W-:Y:S01]  /*d1c0*/  UMOV UR33, UR50 ;  /* 0x0000003200217c82 */ /* 0x000fe20008000000 */
[----:B------:R-:W-:Y:S01]  /*d1d0*/  UMOV UR32, UR51 ;  /* 0x0000003300207c82 */ /* 0x000fe20008000000 */
[----:B--2---:R-:W-:Y:S01]  /*d1e0*/  @UP0 ULDC UR27, c[0x0][0x388] ;  /* 0x0000e200001b0ab9 */ /* 0x004fe20000000800 */
[----:B------:R-:W-:Y:S01]  /*d1f0*/  @UP0 ULDC UR24, c[0x0][0x384] ;  /* 0x0000e10000180ab9 */ /* 0x000fe20000000800 */
[----:B------:R-:W-:Y:S01]  /*d200*/  @UP0 ULDC UR28, c[0x0][0x388] ;  /* 0x0000e200001c0ab9 */ /* 0x000fe20000000800 */
[----:B------:R-:W-:Y:S01]  /*d210*/  @UP0 ULDC UR26, c[0x0][0x384] ;  /* 0x0000e100001a0ab9 */ /* 0x000fe20000000800 */
[----:B------:R-:W-:Y:S01]  /*d220*/  @UP0 ULDC UR29, c[0x0][0x388] ;  /* 0x0000e200001d0ab9 */ /* 0x000fe20000000800 */
[----:B0-----:R-:W-:-:S03]  /*d230*/  UIMAD.WIDE.U32 UR16, UR58, UR11, URZ ;  /* 0x0000000b3a1072a5 */ /* 0x001fc6000f8e003f */
[----:B------:R-:W-:-:S04]  /*d240*/  UMOV UR11, UR48 ;  /* 0x00000030000b7c82 */ /* 0x000fc80008000000 */
[----:B------:R-:W-:Y:S01]  /*d250*/  @UP0 UMOV UR25, UR17 ;  /* 0x0000001100190c82 */ /* 0x000fe20008000000 */
[----:B------:R-:W-:Y:S01]  /*d260*/  @UP1 ULDC.64 UR16, c[0x0][0x390] ;  /* 0x0000e40000101ab9 */ /* 0x000fe20000000a00 */
[----:B------:R-:W-:Y:S02]  /*d270*/  @UP0 USHF.R.U32.HI UR41, URZ, UR27, UR25 ;  /* 0x0000001b3f290299 */ /* 0x000fe40008011619 */
[----:B------:R-:W-:Y:S02]  /*d280*/  UIMAD.WIDE.U32 UR24, UR60, UR24, URZ ;  /* 0x000000183c1872a5 */ /* 0x000fe4000f8e003f */
[----:B------:R-:W-:Y:S02]  /*d290*/  UIMAD.WIDE.U32 UR18, UR41, UR16, URZ ;  /* 0x00000010291272a5 */ /* 0x000fe4000f8e003f */
[----:B------:R-:W-:Y:S01]  /*d2a0*/  UIADD3 UR16, UR8, 0x2000, URZ ;  /* 0x0000200008107890 */ /* 0x000fe2000fffe03f */
[----:B------:R-:W-:Y:S01]  /*d2b0*/  UMOV UR21, UR41 ;  /* 0x0000002900157c82 */ /* 0x000fe20008000000 */
[----:B------:R-:W-:-:S02]  /*d2c0*/  @UP1 USHF.R.U32.HI UR21, URZ, UR17, UR19 ;  /* 0x000000113f151299 */ /* 0x000fc40008011613 */
[----:B------:R-:W-:Y:S02]  /*d2d0*/  UIADD3 UR19, -UR41, URZ, URZ ;  /* 0x0000003f29137290 */ /* 0x000fe4000fffe13f */
[----:B------:R-:W-:Y:S02]  /*d2e0*/  UIADD3 UR20, -UR21, URZ, URZ ;  /* 0x0000003f15147290 */ /* 0x000fe4000fffe13f */
[----:B------:R-:W-:Y:S02]  /*d2f0*/  UIMAD UR19, UR22, UR19, UR44 ;  /* 0x00000013161372a4 */ /* 0x000fe4000f8e022c */
[----:B------:R-:W-:Y:S02]  /*d300*/  UIMAD UR20, UR23, UR20, UR41 ;  /* 0x00000014171472a4 */ /* 0x000fe4000f8e0229 */
[----:B------:R-:W-:Y:S02]  /*d310*/  UIMAD UR19, UR19, UR6, UR4 ;  /* 0x00000006131372a4 */ /* 0x000fe4000f8e0204 */
[----:B------:R-:W-:Y:S01]  /*d320*/  UIMAD UR20, UR20, UR7, UR5 ;  /* 0x00000007141472a4 */ /* 0x000fe2000f8e0205 */
[----:B------:R-:W-:Y:S01]  /*d330*/  @UP0 UMOV UR24, UR25 ;  /* 0x0000001900180c82 */ /* 0x000fe20008000000 */
[----:B------:R-:W-:-:S02]  /*d340*/  UIMAD.WIDE.U32 UR26, UR61, UR26, URZ ;  /* 0x0000001a3d1a72a5 */ /* 0x000fc4000f8e003f */
[----:B------:R-:W-:Y:S01]  /*d350*/  @UP0 USHF.R.U32.HI UR40, URZ, UR28, UR24 ;  /* 0x0000001c3f280299 */ /* 0x000fe20008011618 */
[----:B------:R-:W-:Y:S01]  /*d360*/  UMOV UR17, UR9 ;  /* 0x0000000900117c82 */ /* 0x000fe20008000000 */
[----:B------:R-:W-:Y:S01]  /*d370*/  UMOV UR18, UR10 ;  /* 0x0000000a00127c82 */ /* 0x000fe20008000000 */
[----:B------:R-:W-:Y:S02]  /*d380*/  @UP0 USHF.R.U32.HI UR39, URZ, UR29, UR27 ;  /* 0x0000001d3f270299 */ /* 0x000fe4000801161b */
[----:B------:R0:W-:Y:S01]  /*d390*/  UTMALDG.4D.IM2COL [UR16], [UR14], UR30 ;  /* 0x000000100e0073b4 */ /* 0x0001e2000805801e */
[----:B------:R-:W-:Y:S02]  /*d3a0*/  UIMAD.WIDE.U32 UR44, UR40, UR42, URZ ;  /* 0x0000002a282c72a5 */ /* 0x000fe4000f8e003f */
[----:B------:R-:W-:Y:S01]  /*d3b0*/  UMOV UR29, UR40 ;  /* 0x00000028001d7c82 */ /* 0x000fe20008000000 */
[----:B------:R-:W-:Y:S02]  /*d3c0*/  UIADD3 UR27, -UR40, URZ, URZ ;  /* 0x0000003f281b7290 */ /* 0x000fe4000fffe13f */
[----:B------:R-:W-:-:S02]  /*d3d0*/  @UP1 USHF.R.U32.HI UR29, URZ, UR43, UR45 ;  /* 0x0000002b3f1d1299 */ /* 0x000fc4000801162d */
[----:B------:R-:W-:Y:S01]  /*d3e0*/  UIMAD UR27, UR22, UR27, UR47 ;  /* 0x0000001b161b72a4 */ /* 0x000fe2000f8e022f */
[----:B------:R-:W-:Y:S01]  /*d3f0*/  R2UR UR45, R36 ;  /* 0x00000000242d72ca */ /* 0x000fe200000e0000 */
[----:B------:R-:W-:Y:S02]  /*d400*/  UIADD3 UR28, -UR29, URZ, URZ ;  /* 0x0000003f1d1c7290 */ /* 0x000fe4000fffe13f */
[----:B------:R-:W-:Y:S02]  /*d410*/  UIADD3 UR24, UR8, 0x2800, URZ ;  /* 0x0000280008187890 */ /* 0x000fe4000fffe03f */
[----:B------:R-:W-:Y:S02]  /*d420*/  UIMAD UR28, UR23, UR28, UR40 ;  /* 0x0000001c171c72a4 */ /* 0x000fe4000f8e0228 */
[----:B------:R-:W-:Y:S02]  /*d430*/  UIMAD UR27, UR27, UR6, UR4 ;  /* 0x000000061b1b72a4 */ /* 0x000fe4000f8e0204 */
[----:B------:R-:W-:Y:S01]  /*d440*/  UIMAD UR28, UR28, UR7, UR5 ;  /* 0x000000071c1c72a4 */ /* 0x000fe2000f8e0205 */
[----:B------:R-:W-:Y:S01]  /*d450*/  UMOV UR25, UR9 ;  /* 0x0000000900197c82 */ /* 0x000fe20008000000 */
[----:B------:R-:W-:Y:S01]  /*d460*/  UMOV UR26, UR10 ;  /* 0x0000000a001a7c82 */ /* 0x000fe20008000000 */
[----:B------:R-:W-:Y:S01]  /*d470*/  UIMAD.WIDE.U32 UR46, UR49, UR46, URZ ;  /* 0x0000002e312e72a5 */ /* 0x000fe2000f8e003f */
[----:B0-----:R-:W-:Y:S01]  /*d480*/  R2UR UR17, R34 ;  /* 0x00000000221172ca */ /* 0x001fe200000e0000 */
[----:B------:R-:W-:-:S02]  /*d490*/  UIMAD.WIDE.U32 UR18, UR39, UR36, URZ ;  /* 0x00000024271272a5 */ /* 0x000fc4000f8e003f */
[----:B------:R-:W-:Y:S01]  /*d4a0*/  UMOV UR21, UR39 ;  /* 0x0000002700157c82 */ /* 0x000fe20008000000 */
[----:B------:R-:W-:Y:S01]  /*d4b0*/  UIADD3 UR36, -UR39, URZ, URZ ;  /* 0x0000003f27247290 */ /* 0x000fe2000fffe13f */
[----:B------:R0:W-:Y:S01]  /*d4c0*/  UTMALDG.4D.IM2COL [UR24], [UR14], UR30 ;  /* 0x000000180e0073b4 */ /* 0x0001e2000805801e */
[----:B------:R-:W-:Y:S01]  /*d4d0*/  @UP1 USHF.R.U32.HI UR21, URZ, UR37, UR19 ;  /* 0x000000253f151299 */ /* 0x000fe20008011613 */
[----:B------:R-:W-:Y:S01]  /*d4e0*/  R2UR UR46, R51 ;  /* 0x00000000332e72ca */ /* 0x000fe200000e0000 */
[----:B------:R-:W-:Y:S02]  /*d4f0*/  UIADD3 UR16, UR8, 0x3000, URZ ;  /* 0x0000300008107890 */ /* 0x000fe4000fffe03f */
[----:B------:R-:W-:Y:S01]  /*d500*/  UIADD3 UR20, -UR21, URZ, URZ ;  /* 0x0000003f15147290 */ /* 0x000fe2000fffe13f */
[----:B------:R-:W-:Y:S02]  /*d510*/  UMOV UR18, UR10 ;  /* 0x0000000a00127c82 */ /* 0x000fe40008000000 */
[----:B------:R-:W-:-:S02]  /*d520*/  UIMAD UR19, UR22, UR36, UR17 ;  /* 0x00000024161372a4 */ /* 0x000fc4000f8e0211 */
[----:B------:R-:W-:Y:S02]  /*d530*/  UIMAD UR20, UR23, UR20, UR39 ;  /* 0x00000014171472a4 */ /* 0x000fe4000f8e0227 */
[----:B------:R-:W-:Y:S02]  /*d540*/  UIMAD UR19, UR19, UR6, UR4 ;  /* 0x00000006131372a4 */ /* 0x000fe4000f8e0204 */
[----:B------:R-:W-:Y:S01]  /*d550*/  UIMAD UR20, UR20, UR7, UR5 ;  /* 0x00000007141472a4 */ /* 0x000fe2000f8e0205 */
[----:B------:R-:W-:Y:S01]  /*d560*/  UMOV UR17, UR9 ;  /* 0x0000000900117c82 */ /* 0x000fe20008000000 */
[----:B------:R-:W-:Y:S01]  /*d570*/  @UP0 USHF.R.U32.HI UR34, URZ, UR35, UR47 ;  /* 0x000000233f220299 */ /* 0x000fe2000801162f */
[----:B------:R-:W-:Y:S01]  /*d580*/  R2UR UR47, R52 ;  /* 0x00000000342f72ca */ /* 0x000fe200000e0000 */
[----:B------:R-:W-:Y:S01]  /*d590*/  @UP0 ULDC UR40, c[0x0][0x388] ;  /* 0x0000e20000280ab9 */ /* 0x000fe20000000800 */
[----:B------:R-:W-:Y:S01]  /*d5a0*/  @UP0 ULDC UR44, c[0x0][0x388] ;  /* 0x0000e200002c0ab9 */ /* 0x000fe20000000800 */
[----:B------:R-:W-:Y:S01]  /*d5b0*/  @UP0 ULDC UR37, c[0x0][0x384] ;  /* 0x0000e10000250ab9 */ /* 0x000fe20000000800 */
[----:B------:R-:W-:-:S02]  /*d5c0*/  @UP0 ULDC UR39, c[0x0][0x384] ;  /* 0x0000e10000270ab9 */ /* 0x000fc40000000800 */
[----:B------:R1:W-:Y:S01]  /*d5d0*/  UTMALDG.4D.IM2COL [UR16], [UR14], UR30 ;  /* 0x000000100e0073b4 */ /* 0x0003e2000805801e */
[----:B0-----:R-:W-:Y:S01]  /*d5e0*/  @UP0 ULDC UR28, c[0x0][0x384] ;  /* 0x0000e100001c0ab9 */ /* 0x001fe20000000800 */
[----:B------:R-:W-:Y:S01]  /*d5f0*/  @UP0 ULDC UR27, c[0x0][0x384] ;  /* 0x0000e100001b0ab9 */ /* 0x000fe20000000800 */
[----:B------:R-:W-:Y:S02]  /*d600*/  UIMAD.WIDE.U32 UR28, UR50, UR28, URZ ;  /* 0x0000001c321c72a5 */ /* 0x000fe4000f8e003f */
[----:B------:R-:W-:Y:S02]  /*d610*/  UIADD3 UR24, UR8, 0x3800, URZ ;  /* 0x0000380008187890 */ /* 0x000fe4000fffe03f */
[----:B------:R-:W-:Y:S01]  /*d620*/  @UP0 USHF.R.U32.HI UR33, URZ, UR40, UR29 ;  /* 0x000000283f210299 */ /* 0x000fe2000801161d */
[----:B------:R-:W-:Y:S02]  /*d630*/  @UP0 ULDC UR36, c[0x0][0x388] ;  /* 0x0000e20000240ab9 */ /* 0x000fe40000000800 */
[----:B------:R-:W-:Y:S01]  /*d640*/  UMOV UR29, UR34 ;  /* 0x00000022001d7c82 */ /* 0x000fe20008000000 */
[----:B------:R-:W-:Y:S01]  /*d650*/  @UP0 ULDC UR35, c[0x0][0x388] ;  /* 0x0000e20000230ab9 */ /* 0x000fe20000000800 */
[----:B-1----:R-:W-:Y:S01]  /*d660*/  @UP1 ULDC.64 UR20, c[0x0][0x390] ;  /* 0x0000e40000141ab9 */ /* 0x002fe20000000a00 */
[----:B------:R-:W-:Y:S01]  /*d670*/  @UP1 ULDC.64 UR18, c[0x0][0x390] ;  /* 0x0000e40000121ab9 */ /* 0x000fe20000000a00 */
[----:B------:R-:W-:-:S02]  /*d680*/  UIMAD.WIDE.U32 UR42, UR34, UR20, URZ ;  /* 0x00000014222a72a5 */ /* 0x000fc4000f8e003f */
[----:B------:R-:W-:Y:S02]  /*d690*/  UIMAD.WIDE.U32 UR40, UR33, UR18, URZ ;  /* 0x00000012212872a5 */ /* 0x000fe4000f8e003f */
[----:B------:R-:W-:Y:S02]  /*d6a0*/  @UP1 USHF.R.U32.HI UR29, URZ, UR21, UR43 ;  /* 0x000000153f1d1299 */ /* 0x000fe4000801162b */
[----:B------:R-:W-:Y:S01]  /*d6b0*/  UIADD3 UR17, -UR34, URZ, URZ ;  /* 0x0000003f22117290 */ /* 0x000fe2000fffe13f */
[----:B------:R-:W-:Y:S01]  /*d6c0*/  R2UR UR42, R38 ;  /* 0x00000000262a72ca */ /* 0x000fe200000e0000 */
[----:B------:R-:W-:Y:S01]  /*d6d0*/  UIADD3 UR18, -UR29, URZ, URZ ;  /* 0x0000003f1d127290 */ /* 0x000fe2000fffe13f */
[----:B------:R-:W-:Y:S01]  /*d6e0*/  R2UR UR43, R40 ;  /* 0x00000000282b72ca */ /* 0x000fe200000e0000 */
[----:B------:R-:W-:Y:S01]  /*d6f0*/  UMOV UR21, UR33 ;  /* 0x0000002100157c82 */ /* 0x000fe20008000000 */
[----:B------:R-:W-:Y:S02]  /*d700*/  @UP1 USHF.R.U32.HI UR21, URZ, UR19, UR41 ;  /* 0x000000133f151299 */ /* 0x000fe40008011629 */
[----:B------:R-:W-:-:S02]  /*d710*/  UIMAD UR18, UR23, UR18, UR34 ;  /* 0x00000012171272a4 */ /* 0x000fc4000f8e0222 */
[----:B------:R-:W-:Y:S02]  /*d720*/  UIMAD.WIDE.U32 UR40, UR51, UR27, URZ ;  /* 0x0000001b332872a5 */ /* 0x000fe4000f8e003f */
[----:B------:R-:W-:Y:S01]  /*d730*/  UIMAD UR27, UR22, UR17, UR53 ;  /* 0x00000011161b72a4 */ /* 0x000fe2000f8e0235 */
[----:B------:R-:W-:Y:S01]  /*d740*/  R2UR UR53, R57 ;  /* 0x00000000393572ca */ /* 0x000fe200000e0000 */
[----:B------:R-:W-:Y:S02]  /*d750*/  UIMAD UR28, UR18, UR7, UR5 ;  /* 0x00000007121c72a4 */ /* 0x000fe4000f8e0205 */
[----:B------:R-:W-:Y:S02]  /*d760*/  UIADD3 UR17, -UR33, URZ, URZ ;  /* 0x0000003f21117290 */ /* 0x000fe4000fffe13f */
[----:B------:R-:W-:Y:S02]  /*d770*/  UIADD3 UR18, -UR21, URZ, URZ ;  /* 0x0000003f15127290 */ /* 0x000fe4000fffe13f */
[----:B------:R-:W-:Y:S01]  /*d780*/  UIMAD UR17, UR22, UR17, UR45 ;  /* 0x00000011161172a4 */ /* 0x000fe2000f8e022d */
[----:B------:R-:W-:Y:S01]  /*d790*/  R2UR UR45, R46 ;  /* 0x000000002e2d72ca */ /* 0x000fe200000e0000 */
[----:B------:R-:W-:-:S02]  /*d7a0*/  UIMAD UR18, UR23, UR18, UR33 ;  /* 0x00000012171272a4 */ /* 0x000fc4000f8e0221 */
[----:B------:R-:W-:Y:S02]  /*d7b0*/  UIMAD UR27, UR27, UR6, UR4 ;  /* 0x000000061b1b72a4 */ /* 0x000fe4000f8e0204 */
[----:B------:R-:W-:Y:S02]  /*d7c0*/  UIADD3 UR16, UR8, 0x4000, URZ ;  /* 0x0000400008107890 */ /* 0x000fe4000fffe03f */
[----:B------:R-:W-:Y:S02]  /*d7d0*/  UIMAD UR19, UR17, UR6, UR4 ;  /* 0x00000006111372a4 */ /* 0x000fe4000f8e0204 */
[----:B------:R-:W-:Y:S02]  /*d7e0*/  UIMAD UR20, UR18, UR7, UR5 ;  /* 0x00000007121472a4 */ /* 0x000fe4000f8e0205 */
[----:B------:R-:W-:Y:S01]  /*d7f0*/  @UP0 USHF.R.U32.HI UR32, URZ, UR44, UR41 ;  /* 0x0000002c3f200299 */ /* 0x000fe20008011629 */
[----:B------:R0:W-:Y:S01]  /*d800*/  UTMALDG.4D.IM2COL [UR24], [UR14], UR30 ;  /* 0x000000180e0073b4 */ /* 0x0001e2000805801e */
[----:B------:R-:W-:Y:S01]  /*d810*/  UMOV UR17, UR9 ;  /* 0x0000000900117c82 */ /* 0x000fe20008000000 */
[----:B------:R-:W-:Y:S01]  /*d820*/  UMOV UR18, UR10 ;  /* 0x0000000a00127c82 */ /* 0x000fe20008000000 */
[----:B------:R-:W-:Y:S01]  /*d830*/  R2UR UR44, R37 ;  /* 0x00000000252c72ca */ /* 0x000fe200000e0000 */
[----:B------:R-:W-:Y:S01]  /*d840*/  @UP0 ULDC UR34, c[0x0][0x384] ;  /* 0x0000e10000220ab9 */ /* 0x000fe20000000800 */
[----:B------:R-:W-:Y:S01]  /*d850*/  @UP0 ULDC UR33, c[0x0][0x388] ;  /* 0x0000e20000210ab9 */ /* 0x000fe20000000800 */
[----:B------:R-:W-:Y:S01]  /*d860*/  @UP1 ULDC.64 UR40, c[0x0][0x390] ;  /* 0x0000e40000281ab9 */ /* 0x000fe20000000a00 */
[----:B------:R1:W-:Y:S01]  /*d870*/  UTMALDG.4D.IM2COL [UR16], [UR14], UR30 ;  /* 0x000000100e0073b4 */ /* 0x0003e2000805801e */
[----:B0-----:R-:W-:Y:S01]  /*d880*/  @UP1 ULDC.64 UR24, c[0x0][0x390] ;  /* 0x0000e40000181ab9 */ /* 0x001fe20000000a00 */
[----:B------:R-:W-:Y:S01]  /*d890*/  @UP1 ULDC.64 UR28, c[0x0][0x390] ;  /* 0x0000e400001c1ab9 */ /* 0x000fe20000000a00 */
[----:B------:R-:W-:Y:S01]  /*d8a0*/  @UP1 ULDC.64 UR26, c[0x0][0x390] ;  /* 0x0000e400001a1ab9 */ /* 0x000fe20000000a00 */
[----:B-1----:R-:W-:-:S02]  /*d8b0*/  UIMAD.WIDE.U32 UR16, UR32, UR24, URZ ;  /* 0x00000018201072a5 */ /* 0x002fc4000f8e003f */
[----:B------:R-:W-:Y:S01]  /*d8c0*/  UIMAD.WIDE.U32 UR18, UR52, UR37, URZ ;  /* 0x00000025341272a5 */ /* 0x000fe2000f8e003f */
[----:B------:R-:W-:Y:S01]  /*d8d0*/  R2UR UR52, R55 ;  /* 0x00000000373472ca */ /* 0x000fe200000e0000 */
[----:B------:R-:W-:Y:S01]  /*d8e0*/  UMOV UR21, UR32 ;  /* 0x0000002000157c82 */ /* 0x000fe20008000000 */
[----:B------:R-:W-:Y:S02]  /*d8f0*/  UIADD3 UR16, UR8, 0x4800, URZ ;  /* 0x0000480008107890 */ /* 0x000fe4000fffe03f */
[----:B------:R-:W-:Y:S01]  /*d900*/  @UP1 UMOV UR24, UR17 ;  /* 0x0000001100181c82 */ /* 0x000fe20008000000 */
[----:B------:R-:W-:Y:S01]  /*d910*/  UMOV UR17, UR9 ;  /* 0x0000000900117c82 */ /* 0x000fe20008000000 */
[----:B------:R-:W-:Y:S01]  /*d920*/  @UP1 USHF.R.U32.HI UR21, URZ, UR25, UR24 ;  /* 0x000000193f151299 */ /* 0x000fe20008011618 */
[----:B------:R-:W-:Y:S01]  /*d930*/  @UP0 UMOV UR18, UR19 ;  /* 0x0000001300120c82 */ /* 0x000fe20008000000 */
[----:B------:R-:W-:Y:S02]  /*d940*/  UIADD3 UR19, -UR32, URZ, URZ ;  /* 0x0000003f20137290 */ /* 0x000fe4000fffe13f */
[----:B------:R-:W-:-:S02]  /*d950*/  UIADD3 UR20, -UR21, URZ, URZ ;  /* 0x0000003f15147290 */ /* 0x000fc4000fffe13f */
[----:B------:R-:W-:Y:S02]  /*d960*/  UIMAD UR19, UR22, UR19, UR44 ;  /* 0x00000013161372a4 */ /* 0x000fe4000f8e022c */
[----:B------:R-:W-:Y:S02]  /*d970*/  UIMAD UR20, UR23, UR20, UR32 ;  /* 0x00000014171472a4 */ /* 0x000fe4000f8e0220 */
[----:B------:R-:W-:Y:S02]  /*d980*/  UIMAD UR19, UR19, UR6, UR4 ;  /* 0x00000006131372a4 */ /* 0x000fe4000f8e0204 */
[----:B------:R-:W-:Y:S02]  /*d990*/  UIMAD UR20, UR20, UR7, UR5 ;  /* 0x00000007141472a4 */ /* 0x000fe4000f8e0205 */
[----:B------:R-:W-:Y:S01]  /*d9a0*/  UIMAD.WIDE.U32 UR24, UR59, UR39, URZ ;  /* 0x000000273b1872a5 */ /* 0x000fe2000f8e003f */
[----:B------:R-:W-:Y:S01]  /*d9b0*/  R2UR UR39, R41 ;  /* 0x00000000292772ca */ /* 0x000fe200000e0000 */
[----:B------:R-:W-:Y:S01]  /*d9c0*/  @UP0 USHF.R.U32.HI UR12, URZ, UR36, UR18 ;  /* 0x000000243f0c0299 */ /* 0x000fe20008011612 */
[----:B------:R-:W-:-:S02]  /*d9d0*/  R2UR UR36, R39 ;  /* 0x00000000272472ca */ /* 0x000fc400000e0000 */
[----:B------:R-:W-:Y:S01]  /*d9e0*/  UMOV UR18, UR10 ;  /* 0x0000000a00127c82 */ /* 0x000fe20008000000 */
[----:B------:R-:W-:Y:S01]  /*d9f0*/  R2UR UR59, R58 ;  /* 0x000000003a3b72ca */ /* 0x000fe200000e0000 */
[----:B------:R0:W-:Y:S01]  /*da00*/  UTMALDG.4D.IM2COL [UR16], [UR14], UR30 ;  /* 0x000000100e0073b4 */ /* 0x0001e2000805801e */
[----:B------:R-:W-:Y:S01]  /*da10*/  @UP0 UMOV UR32, UR25 ;  /* 0x0000001900200c82 */ /* 0x000fe20008000000 */
[----:B------:R-:W-:Y:S01]  /*da20*/  UIMAD.WIDE.U32 UR24, UR48, UR34, URZ ;  /* 0x00000022301872a5 */ /* 0x000fe2000f8e003f */
[----:B------:R-:W-:Y:S01]  /*da30*/  R2UR UR48, R53 ;  /* 0x00000000353072ca */ /* 0x000fe200000e0000 */
[----:B------:R-:W-:Y:S02]  /*da40*/  @UP0 USHF.R.U32.HI UR13, URZ, UR33, UR32 ;  /* 0x000000213f0d0299 */ /* 0x000fe40008011620 */
[----:B------:R-:W-:Y:S01]  /*da50*/  @UP0 USHF.R.U32.HI UR11, URZ, UR35, UR25 ;  /* 0x000000233f0b0299 */ /* 0x000fe20008011619 */
[----:B------:R-:W-:Y:S01]  /*da60*/  UMOV UR37, UR12 ;  /* 0x0000000c00257c82 */ /* 0x000fe20008000000 */
[----:B------:R-:W-:-:S02]  /*da70*/  UIADD3 UR32, UR8, 0x5000, URZ ;  /* 0x0000500008207890 */ /* 0x000fc4000fffe03f */
[----:B------:R-:W-:Y:S01]  /*da80*/  UIADD3 UR24, UR8, 0x5800, URZ ;  /* 0x0000580008187890 */ /* 0x000fe2000fffe03f */
[----:B------:R-:W-:Y:S01]  /*da90*/  UMOV UR33, UR9 ;  /* 0x0000000900217c82 */ /* 0x000fe20008000000 */
[----:B------:R-:W-:Y:S01]  /*daa0*/  UMOV UR34, UR10 ;  /* 0x0000000a00227c82 */ /* 0x000fe20008000000 */
[----:B------:R-:W-:Y:S01]  /*dab0*/  UMOV UR25, UR9 ;  /* 0x0000000900197c82 */ /* 0x000fe20008000000 */
[----:B0-----:R-:W-:Y:S02]  /*dac0*/  UIMAD.WIDE.U32 UR18, UR12, UR28, URZ ;  /* 0x0000001c0c1272a5 */ /* 0x001fe4000f8e003f */
[----:B------:R-:W-:Y:S01]  /*dad0*/  UIMAD.WIDE.U32 UR16, UR13, UR40, URZ ;  /* 0x000000280d1072a5 */ /* 0x000fe2000f8e003f */
[----:B------:R-:W-:Y:S01]  /*dae0*/  R2UR UR40, R42 ;  /* 0x000000002a2872ca */ /* 0x000fe200000e0000 */
[----:B------:R-:W-:Y:S01]  /*daf0*/  UIADD3 UR20, -UR12, URZ, URZ ;  /* 0x0000003f0c147290 */ /* 0x000fe2000fffe13f */
[----:B------:R-:W-:Y:S02]  /*db00*/  UMOV UR21, UR11 ;  /* 0x0000000b00157c82 */ /* 0x000fe40008000000 */
[----:B------:R-:W-:Y:S01]  /*db10*/  @UP1 UMOV UR28, UR19 ;  /* 0x00000013001c1c82 */ /* 0x000fe20008000000 */
[----:B------:R-:W-:-:S02]  /*db20*/  UIMAD.WIDE.U32 UR18, UR11, UR26, URZ ;  /* 0x0000001a0b1272a5 */ /* 0x000fc4000f8e003f */
[----:B------:R-:W-:Y:S02]  /*db30*/  @UP1 USHF.R.U32.HI UR37, URZ, UR29, UR28 ;  /* 0x0000001d3f251299 */ /* 0x000fe4000801161c */
[----:B------:R-:W-:Y:S02]  /*db40*/  UIADD3 UR28, -UR13, URZ, URZ ;  /* 0x0000003f0d1c7290 */ /* 0x000fe4000fffe13f */
[----:B------:R-:W-:Y:S01]  /*db50*/  UMOV UR29, UR13 ;  /* 0x0000000d001d7c82 */ /* 0x000fe20008000000 */
[----:B------:R-:W-:Y:S01]  /*db60*/  @UP1 USHF.R.U32.HI UR29, URZ, UR41, UR17 ;  /* 0x000000293f1d1299 */ /* 0x000fe20008011611 */
[----:B------:R-:W-:Y:S01]  /*db70*/  R2UR UR41, R41 ;  /* 0x00000000292972ca */ /* 0x000fe200000e0000 */
[----:B------:R-:W-:Y:S01]  /*db80*/  UIADD3 UR17, -UR37, URZ, URZ ;  /* 0x0000003f25117290 */ /* 0x000fe2000fffe13f */
[----:B------:R-:W-:Y:S01]  /*db90*/  @UP1 UMOV UR18, UR19 ;  /* 0x0000001300121c82 */ /* 0x000fe20008000000 */
[----:B------:R-:W-:Y:S02]  /*dba0*/  UIADD3 UR16, -UR11, URZ, URZ ;  /* 0x0000003f0b107290 */ /* 0x000fe4000fffe13f */
[----:B------:R-:W-:-:S02]  /*dbb0*/  UIMAD UR17, UR23, UR17, UR12 ;  /* 0x00000011171172a4 */ /* 0x000fc4000f8e020c */
[----:B------:R-:W-:Y:S02]  /*dbc0*/  UIADD3 UR12, -UR29, URZ, URZ ;  /* 0x0000003f1d0c7290 */ /* 0x000fe4000fffe13f */
[----:B------:R-:W-:Y:S02]  /*dbd0*/  @UP1 USHF.R.U32.HI UR21, URZ, UR27, UR18 ;  /* 0x0000001b3f151299 */ /* 0x000fe40008011612 */
[----:B------:R-:W-:Y:S02]  /*dbe0*/  UIMAD UR12, UR23, UR12, UR13 ;  /* 0x0000000c170c72a4 */ /* 0x000fe4000f8e020d */
[----:B------:R-:W-:Y:S02]  /*dbf0*/  UIADD3 UR13, -UR21, URZ, URZ ;  /* 0x0000003f150d7290 */ /* 0x000fe4000fffe13f */
[----:B------:R-:W-:Y:S02]  /*dc00*/  UIMAD UR20, UR22, UR20, UR42 ;  /* 0x00000014161472a4 */ /* 0x000fe4000f8e022a */
[----:B------:R-:W-:-:S02]  /*dc10*/  UIMAD UR28, UR22, UR28, UR36 ;  /* 0x0000001c161c72a4 */ /* 0x000fc4000f8e0224 */
[----:B------:R-:W-:Y:S01]  /*dc20*/  UIMAD UR19, UR22, UR16, UR43 ;  /* 0x00000010161372a4 */ /* 0x000fe2000f8e022b */
[----:B------:R-:W-:Y:S01]  /*dc30*/  R2UR UR43, R42 ;  /* 0x000000002a2b72ca */ /* 0x000fe200000e0000 */
[----:B------:R-:W-:Y:S02]  /*dc40*/  UIMAD UR13, UR23, UR13, UR11 ;  /* 0x0000000d170d72a4 */ /* 0x000fe4000f8e020b */
[----:B------:R-:W-:Y:S02]  /*dc50*/  UIMAD UR35, UR20, UR6, UR4 ;  /* 0x00000006142372a4 */ /* 0x000fe4000f8e0204 */
[----:B------:R-:W-:Y:S02]  /*dc60*/  UIMAD UR36, UR17, UR7, UR5 ;  /* 0x00000007112472a4 */ /* 0x000fe4000f8e0205 */
[----:B------:R-:W-:Y:S02]  /*dc70*/  UIMAD UR27, UR28, UR6, UR4 ;  /* 0x000000061c1b72a4 */ /* 0x000fe4000f8e0204 */
[----:B------:R-:W-:-:S02]  /*dc80*/  UIMAD UR28, UR12, UR7, UR5 ;  /* 0x000000070c1c72a4 */ /* 0x000fc4000f8e0205 */
[----:B------:R-:W-:Y:S02]  /*dc90*/  UIADD3 UR16, UR8, 0x6000, URZ ;  /* 0x0000600008107890 */ /* 0x000fe4000fffe03f */
[----:B------:R-:W-:Y:S01]  /*dca0*/  UIMAD UR19, UR19, UR6, UR4 ;  /* 0x00000006131372a4 */ /* 0x000fe2000f8e0204 */
[----:B------:R0:W-:Y:S01]  /*dcb0*/  UTMALDG.4D.IM2COL [UR32], [UR14], UR30 ;  /* 0x000000200e0073b4 */ /* 0x0001e2000805801e */
[----:B------:R-:W-:Y:S01]  /*dcc0*/  UIMAD UR20, UR13, UR7, UR5 ;  /* 0x000000070d1472a4 */ /* 0x000fe2000f8e0205 */
[----:B------:R-:W-:Y:S01]  /*dcd0*/  UMOV UR26, UR10 ;  /* 0x0000000a001a7c82 */ /* 0x000fe20008000000 */
[----:B------:R-:W-:Y:S01]  /*dce0*/  UMOV UR17, UR9 ;  /* 0x0000000900117c82 */ /* 0x000fe20008000000 */
[----:B------:R-:W-:Y:S01]  /*dcf0*/  UMOV UR18, UR10 ;  /* 0x0000000a00127c82 */ /* 0x000fe20008000000 */
[----:B------:R-:W-:Y:S01]  /*dd00*/  @UP0 ULDC UR12, c[0x0][0x384] ;  /* 0x0000e100000c0ab9 */ /* 0x000fe20000000800 */
[----:B------:R-:W-:Y:S01]  /*dd10*/  UMOV UR11, UR40 ;  /* 0x00000028000b7c82 */ /* 0x000fe20008000000 */
[----:B------:R1:W-:Y:S03]  /*dd20*/  UTMALDG.4D.IM2COL [UR24], [UR14], UR30 ;  /* 0x000000180e0073b4 */ /* 0x0003e6000805801e */
[----:B------:R2:W-:Y:S01]  /*dd30*/  UTMALDG.4D.IM2COL [UR16], [UR14], UR30 ;  /* 0x000000100e0073b4 */ /* 0x0005e2000805801e */
[----:B0-----:R-:W-:Y:S01]  /*dd40*/  R2UR UR35, R43 ;  /* 0x000000002b2372ca */ /* 0x001fe200000e0000 */
[----:B------:R-:W-:Y:S01]  /*dd50*/  @UP0 ULDC UR33, c[0x0][0x384] ;  /* 0x0000e10000210ab9 */ /* 0x000fe20000000800 */
[----:B------:R-:W-:-:S02]  /*dd60*/  R2UR UR32, R44 ;  /* 0x000000002c2072ca */ /* 0x000fc400000e0000 */
[----:B------:R-:W-:Y:S02]  /*dd70*/  R2UR UR37, R43 ;  /* 0x000000002b2572ca */ /* 0x000fe400000e0000 */
[----:B------:R-:W-:Y:S01]  /*dd80*/  R2UR UR34, R44 ;  /* 0x000000002c2272ca */ /* 0x000fe200000e0000 */
[----:B-1----:R-:W-:Y:S01]  /*dd90*/  @UP0 ULDC UR25, c[0x0][0x384] ;  /* 0x0000e10000190ab9 */ /* 0x002fe20000000800 */
[----:B------:R-:W-:Y:S01]  /*dda0*/  @UP0 ULDC UR24, c[0x0][0x388] ;  /* 0x0000e20000180ab9 */ /* 0x000fe20000000800 */
[----:B------:R-:W-:Y:S01]  /*ddb0*/  UMOV UR27, UR39 ;  /* 0x00000027001b7c82 */ /* 0x000fe20008000000 */
[----:B------:R-:W-:Y:S01]  /*ddc0*/  @UP0 ULDC UR28, c[0x0][0x388] ;  /* 0x0000e200001c0ab9 */ /* 0x000fe20000000800 */
[----:B------:R-:W-:Y:S01]  /*ddd0*/  R2UR UR36, R45 ;  /* 0x000000002d2472ca */ /* 0x000fe200000e0000 */
[----:B--2---:R-:W-:Y:S02]  /*dde0*/  UIMAD.WIDE.U32 UR16, UR39, UR12, URZ ;  /* 0x0000000c271072a5 */ /* 0x004fe4000f8e003f */
[----:B------:R-:W-:Y:S01]  /*ddf0*/  UIMAD.WIDE.U32 UR20, UR40, UR25, URZ ;  /* 0x00000019281472a5 */ /* 0x000fe2000f8e003f */
[----:B------:R-:W-:Y:S01]  /*de00*/  @UP1 ULDC.64 UR18, c[0x0][0x390] ;  /* 0x0000e40000121ab9 */ /* 0x000fe20000000a00 */
[----:B------:R-:W-:-:S02]  /*de10*/  @UP1 ULDC.64 UR12, c[0x0][0x390] ;  /* 0x0000e400000c1ab9 */ /* 0x000fc40000000a00 */
[----:B------:R-:W-:Y:S01]  /*de20*/  @UP0 USHF.R.U32.HI UR11, URZ, UR28, UR21 ;  /* 0x0000001c3f0b0299 */ /* 0x000fe20008011615 */
[----:B------:R-:W-:Y:S02]  /*de30*/  @UP0 UMOV UR25, UR17 ;  /* 0x0000001100190c82 */ /* 0x000fe40008000000 */
[----:B------:R-:W-:Y:S02]  /*de40*/  @UP0 USHF.R.U32.HI UR27, URZ, UR24, UR25 ;  /* 0x000000183f1b0299 */ /* 0x000fe40008011619 */
[----:B------:R-:W-:Y:S02]  /*de50*/  UIADD3 UR24, UR8, 0x6800, URZ ;  /* 0x0000680008187890 */ /* 0x000fe4000fffe03f */
[----:B------:R-:W-:Y:S01]  /*de60*/  UIMAD.WIDE.U32 UR16, UR27, UR18, URZ ;  /* 0x000000121b1072a5 */ /* 0x000fe2000f8e003f */
[----:B------:R-:W-:Y:S02]  /*de70*/  UMOV UR21, UR11 ;  /* 0x0000000b00157c82 */ /* 0x000fe40008000000 */
[----:B------:R-:W-:Y:S01]  /*de80*/  UMOV UR29, UR27 ;  /* 0x0000001b001d7c82 */ /* 0x000fe20008000000 */
[----:B------:R-:W-:-:S02]  /*de90*/  @UP1 USHF.R.U32.HI UR29, URZ, UR19, UR17 ;  /* 0x000000133f1d1299 */ /* 0x000fc40008011611 */
[----:B------:R-:W-:Y:S02]  /*dea0*/  UIMAD.WIDE.U32 UR18, UR11, UR12, URZ ;  /* 0x0000000c0b1272a5 */ /* 0x000fe4000f8e003f */
[----:B------:R-:W-:Y:S02]  /*deb0*/  UIADD3 UR17, -UR27, URZ, URZ ;  /* 0x0000003f1b117290 */ /* 0x000fe4000fffe13f */
[----:B------:R-:W-:Y:S02]  /*dec0*/  UIADD3 UR28, -UR29, URZ, URZ ;  /* 0x0000003f1d1c7290 */ /* 0x000fe4000fffe13f */
[----:B------:R-:W-:Y:S01]  /*ded0*/  UIADD3 UR12, -UR11, URZ, URZ ;  /* 0x0000003f0b0c7290 */ /* 0x000fe2000fffe13f */
[----:B------:R-:W-:Y:S01]  /*dee0*/  @UP1 UMOV UR18, UR19 ;  /* 0x0000001300121c82 */ /* 0x000fe20008000000 */
[----:B------:R-:W-:Y:S02]  /*def0*/  UIMAD UR17, UR22, UR17, UR41 ;  /* 0x00000011161172a4 */ /* 0x000fe4000f8e0229 */
[----:B------:R-:W-:-:S02]  /*df00*/  @UP1 USHF.R.U32.HI UR21, URZ, UR13, UR18 ;  /* 0x0000000d3f151299 */ /* 0x000fc40008011612 */
[----:B------:R-:W-:Y:S02]  /*df10*/  UIMAD UR28, UR23, UR28, UR27 ;  /* 0x0000001c171c72a4 */ /* 0x000fe4000f8e021b */
[----:B------:R-:W-:Y:S02]  /*df20*/  UIADD3 UR13, -UR21, URZ, URZ ;  /* 0x0000003f150d7290 */ /* 0x000fe4000fffe13f */
[----:B------:R-:W-:Y:S01]  /*df30*/  UIMAD UR12, UR22, UR12, UR43 ;  /* 0x0000000c160c72a4 */ /* 0x000fe2000f8e022b */
[----:B------:R-:W-:Y:S01]  /*df40*/  R2UR UR43, R54 ;  /* 0x00000000362b72ca */ /* 0x000fe200000e0000 */
[----:B------:R-:W-:Y:S02]  /*df50*/  UIMAD UR13, UR23, UR13, UR11 ;  /* 0x0000000d170d72a4 */ /* 0x000fe4000f8e020b */
[----:B------:R-:W-:Y:S02]  /*df60*/  UIMAD UR27, UR17, UR6, UR4 ;  /* 0x00000006111b72a4 */ /* 0x000fe4000f8e0204 */
[----:B------:R-:W-:-:S02]  /*df70*/  UIMAD UR28, UR28, UR7, UR5 ;  /* 0x000000071c1c72a4 */ /* 0x000fc4000f8e0205 */
[----:B------:R-:W-:Y:S02]  /*df80*/  UIADD3 UR16, UR8, 0x7000, URZ ;  /* 0x0000700008107890 */ /* 0x000fe4000fffe03f */
[----:B------:R-:W-:Y:S02]  /*df90*/  UIMAD UR19, UR12, UR6, UR4 ;  /* 0x000000060c1372a4 */ /* 0x000fe4000f8e0204 */
[----:B------:R-:W-:Y:S01]  /*dfa0*/  UIMAD UR20, UR13, UR7, UR5 ;  /* 0x000000070d1472a4 */ /* 0x000fe2000f8e0205 */
[----:B------:R-:W-:Y:S01]  /*dfb0*/  UMOV UR25, UR9 ;  /* 0x0000000900197c82 */ /* 0x000fe20008000000 */
[----:B------:R-:W-:Y:S01]  /*dfc0*/  UIMAD.WIDE.U32 UR12, UR35, UR33, URZ ;  /* 0x00000021230c72a5 */ /* 0x000fe2000f8e003f */
[----:B------:R0:W-:Y:S01]  /*dfd0*/  UTMALDG.4D.IM2COL [UR24], [UR14], UR30 ;  /* 0x000000180e0073b4 */ /* 0x0001e2000805801e */
[----:B------:R-:W-:Y:S01]  /*dfe0*/  @UP0 ULDC UR11, c[0x0][0x388] ;  /* 0x0000e200000b0ab9 */ /* 0x000fe20000000800 */
[----:B------:R-:W-:Y:S01]  /*dff0*/  UMOV UR17, UR9 ;  /* 0x0000000900117c82 */ /* 0x000fe20008000000 */
[----:B------:R-:W-:Y:S01]  /*e000*/  UMOV UR18, UR10 ;  /* 0x0000000a00127c82 */ /* 0x000fe20008000000 */
[----:B------:R-:W-:-:S02]  /*e010*/  R2UR UR33, R50 ;  /* 0x00000000322172ca */ /* 0x000fc400000e0000 */
[----:B------:R1:W-:Y:S01]  /*e020*/  UTMALDG.4D.IM2COL [UR16], [UR14], UR30 ;  /* 0x000000100e0073b4 */ /* 0x0003e2000805801e */
[----:B0-----:R-:W-:Y:S01]  /*e030*/  UMOV UR25, UR35 ;  /* 0x0000002300197c82 */ /* 0x001fe20008000000 */
[----:B------:R-:W-:Y:S01]  /*e040*/  @UP0 USHF.R.U32.HI UR25, URZ, UR11, UR13 ;  /* 0x0000000b3f190299 */ /* 0x000fe2000801160d */
[----:B------:R-:W-:Y:S02]  /*e050*/  @UP0 ULDC UR24, c[0x0][0x384] ;  /* 0x0000e10000180ab9 */ /* 0x000fe40000000800 */
[----:B------:R-:W-:Y:S01]  /*e060*/  UMOV UR11, UR32 ;  /* 0x00000020000b7c82 */ /* 0x000fe20008000000 */
[----:B------:R-:W-:Y:S01]  /*e070*/  @UP1 ULDC.64 UR12, c[0x0][0x390] ;  /* 0x0000e400000c1ab9 */ /* 0x000fe20000000a00 */
[----:B-1----:R-:W-:Y:S01]  /*e080*/  @UP1 ULDC.64 UR18, c[0x0][0x390] ;  /* 0x0000e40000121ab9 */ /* 0x002fe20000000a00 */
[----:B------:R-:W-:Y:S02]  /*e090*/  UIMAD.WIDE.U32 UR16, UR32, UR24, URZ ;  /* 0x00000018201072a5 */ /* 0x000fe4000f8e003f */
[----:B------:R-:W-:-:S02]  /*e0a0*/  UIMAD.WIDE.U32 UR20, UR25, UR18, URZ ;  /* 0x00000012191472a5 */ /* 0x000fc4000f8e003f */
[----:B------:R-:W-:Y:S01]  /*e0b0*/  UMOV UR29, UR25 ;  /* 0x00000019001d7c82 */ /* 0x000fe20008000000 */
[----:B------:R-:W-:Y:S02]  /*e0c0*/  @UP0 ULDC UR18, c[0x0][0x388] ;  /* 0x0000e20000120ab9 */ /* 0x000fe40000000800 */
[----:B------:R-:W-:Y:S02]  /*e0d0*/  @UP0 USHF.R.U32.HI UR11, URZ, UR18, UR17 ;  /* 0x000000123f0b0299 */ /* 0x000fe40008011611 */
[----:B------:R-:W-:Y:S01]  /*e0e0*/  @UP1 UMOV UR24, UR21 ;  /* 0x0000001500181c82 */ /* 0x000fe20008000000 */
[----:B------:R-:W-:Y:S01]  /*e0f0*/  @UP0 ULDC UR18, c[0x0][0x388] ;  /* 0x0000e20000120ab9 */ /* 0x000fe20000000800 */
[----:B------:R-:W-:Y:S02]  /*e100*/  @UP1 USHF.R.U32.HI UR29, URZ, UR19, UR24 ;  /* 0x000000133f1d1299 */ /* 0x000fe40008011618 */
[----:B------:R-:W-:Y:S02]  /*e110*/  UIADD3 UR19, -UR25, URZ, URZ ;  /* 0x0000003f19137290 */ /* 0x000fe4000fffe13f */
[----:B------:R-:W-:-:S02]  /*e120*/  UIADD3 UR16, -UR29, URZ, URZ ;  /* 0x0000003f1d107290 */ /* 0x000fc4000fffe13f */
[----:B------:R-:W-:Y:S02]  /*e130*/  UIMAD UR19, UR22, UR19, UR37 ;  /* 0x00000013161372a4 */ /* 0x000fe4000f8e0225 */
[----:B------:R-:W-:Y:S02]  /*e140*/  UIMAD UR28, UR23, UR16, UR25 ;  /* 0x00000010171c72a4 */ /* 0x000fe4000f8e0219 */
[----:B------:R-:W-:Y:S02]  /*e150*/  UIMAD.WIDE.U32 UR16, UR11, UR12, URZ ;  /* 0x0000000c0b1072a5 */ /* 0x000fe4000f8e003f */
[----:B------:R-:W-:Y:S01]  /*e160*/  UMOV UR21, UR11 ;  /* 0x0000000b00157c82 */ /* 0x000fe20008000000 */
[----:B------:R-:W-:Y:S02]  /*e170*/  UIMAD UR27, UR19, UR6, UR4 ;  /* 0x00000006131b72a4 */ /* 0x000fe4000f8e0204 */
[----:B------:R-:W-:Y:S02]  /*e180*/  @UP1 USHF.R.U32.HI UR21, URZ, UR13, UR17 ;  /* 0x0000000d3f151299 */ /* 0x000fe40008011611 */
[----:B------:R-:W-:-:S02]  /*e190*/  UIADD3 UR19, -UR11, URZ, URZ ;  /* 0x0000003f0b137290 */ /* 0x000fc4000fffe13f */
[----:B------:R-:W-:Y:S02]  /*e1a0*/  UIADD3 UR20, -UR21, URZ, URZ ;  /* 0x0000003f15147290 */ /* 0x000fe4000fffe13f */
[----:B------:R-:W-:Y:S01]  /*e1b0*/  UIMAD UR19, UR22, UR19, UR34 ;  /* 0x00000013161372a4 */ /* 0x000fe2000f8e0222 */
[----:B------:R-:W-:Y:S01]  /*e1c0*/  R2UR UR34, R47 ;  /* 0x000000002f2272ca */ /* 0x000fe200000e0000 */
[----:B------:R-:W-:Y:S02]  /*e1d0*/  UIMAD UR20, UR23, UR20, UR11 ;  /* 0x00000014171472a4 */ /* 0x000fe4000f8e020b */
[----:B------:R-:W-:Y:S02]  /*e1e0*/  UIADD3 UR24, UR8, 0x7800, URZ ;  /* 0x0000780008187890 */ /* 0x000fe4000fffe03f */
[----:B------:R-:W-:Y:S01]  /*e1f0*/  UIMAD UR28, UR28, UR7, UR5 ;  /* 0x000000071c1c72a4 */ /* 0x000fe2000f8e0205 */
[----:B------:R-:W-:Y:S01]  /*e200*/  @UP0 ULDC UR12, c[0x0][0x384] ;  /* 0x0000e100000c0ab9 */ /* 0x000fe20000000800 */
[----:B------:R-:W-:-:S02]  /*e210*/  UIADD3 UR16, UR8, 0x8000, URZ ;  /* 0x0000800008107890 */ /* 0x000fc4000fffe03f */
[----:B------:R-:W-:Y:S02]  /*e220*/  UIMAD UR19, UR19, UR6, UR4 ;  /* 0x00000006131372a4 */ /* 0x000fe4000f8e0204 */
[----:B------:R-:W-:Y:S02]  /*e230*/  UIMAD UR20, UR20, UR7, UR5 ;  /* 0x00000007141472a4 */ /* 0x000fe4000f8e0205 */
[----:B------:R-:W-:Y:S02]  /*e240*/  UIMAD.WIDE.U32 UR12, UR36, UR12, URZ ;  /* 0x0000000c240c72a5 */ /* 0x000fe4000f8e003f */
[----:B------:R-:W-:Y:S01]  /*e250*/  UMOV UR11, UR36 ;  /* 0x00000024000b7c82 */ /* 0x000fe20008000000 */
[----:B------:R-:W-:Y:S01]  /*e260*/  UMOV UR25, UR9 ;  /* 0x0000000900197c82 */ /* 0x000fe20008000000 */
[----:B------:R-:W-:Y:S01]  /*e270*/  @UP0 USHF.R.U32.HI UR11, URZ, UR18, UR13 ;  /* 0x000000123f0b0299 */ /* 0x000fe2000801160d */
[----:B------:R0:W-:Y:S01]  /*e280*/  UTMALDG.4D.IM2COL [UR24], [UR14], UR30 ;  /* 0x000000180e0073b4 */ /* 0x0001e2000805801e */
[----:B------:R-:W-:Y:S01]  /*e290*/  UMOV UR17, UR9 ;  /* 0x0000000900117c82 */ /* 0x000fe20008000000 */
[----:B------:R-:W-:-:S02]  /*e2a0*/  UMOV UR18, UR10 ;  /* 0x0000000a00127c82 */ /* 0x000fc40008000000 */
[----:B------:R1:W-:Y:S01]  /*e2b0*/  UTMALDG.4D.IM2COL [UR16], [UR14], UR30 ;  /* 0x000000100e0073b4 */ /* 0x0003e2000805801e */
[----:B0-----:R-:W-:Y:S02]  /*e2c0*/  R2UR UR24, R45 ;  /* 0x000000002d1872ca */ /* 0x001fe400000e0000 */
[----:B------:R-:W-:Y:S02]  /*e2d0*/  R2UR UR25, R47 ;  /* 0x000000002f1972ca */ /* 0x000fe400000e0000 */
[----:B------:R-:W-:Y:S02]  /*e2e0*/  R2UR UR29, R14 ;  /* 0x000000000e1d72ca */ /* 0x000fe400000e0000 */
[----:B------:R-:W-:Y:S01]  /*e2f0*/  R2UR UR28, R42 ;  /* 0x000000002a1c72ca */ /* 0x000fe200000e0000 */
[----:B-1----:R-:W-:Y:S01]  /*e300*/  @UP1 ULDC.64 UR16, c[0x0][0x390] ;  /* 0x0000e40000101ab9 */ /* 0x002fe20000000a00 */
[----:B------:R-:W-:Y:S01]  /*e310*/  UMOV UR21, UR11 ;  /* 0x0000000b00157c82 */ /* 0x000fe20008000000 */
[----:B------:R-:W-:-:S02]  /*e320*/  UIMAD.WIDE.U32 UR12, UR11, UR16, URZ ;  /* 0x000000100b0c72a5 */ /* 0x000fc4000f8e003f */
[----:B------:R-:W-:Y:S02]  /*e330*/  UIADD3 UR12, -UR11, URZ, URZ ;  /* 0x0000003f0b0c7290 */ /* 0x000fe4000fffe13f */
[----:B------:R-:W-:Y:S02]  /*e340*/  @UP1 USHF.R.U32.HI UR21, URZ, UR17, UR13 ;  /* 0x000000113f151299 */ /* 0x000fe4000801160d */
[----:B------:R-:W-:Y:S02]  /*e350*/  UIMAD UR12, UR22, UR12, UR24 ;  /* 0x0000000c160c72a4 */ /* 0x000fe4000f8e0218 */
[----:B------:R-:W-:Y:S02]  /*e360*/  UIADD3 UR13, -UR21, URZ, URZ ;  /* 0x0000003f150d7290 */ /* 0x000fe4000fffe13f */
[----:B------:R-:W-:Y:S02]  /*e370*/  UIADD3 UR16, UR8, 0x8800, URZ ;  /* 0x0000880008107890 */ /* 0x000fe4000fffe03f */
[----:B------:R-:W-:-:S02]  /*e380*/  UIMAD UR20, UR23, UR13, UR11 ;  /* 0x0000000d171472a4 */ /* 0x000fc4000f8e020b */
[----:B------:R-:W-:Y:S01]  /*e390*/  UIMAD UR19, UR12, UR6, UR4 ;  /* 0x000000060c1372a4 */ /* 0x000fe2000f8e0204 */
[----:B------:R-:W-:Y:S01]  /*e3a0*/  R2UR UR13, R46 ;  /* 0x000000002e0d72ca */ /* 0x000fe200000e0000 */
[----:B------:R-:W-:Y:S01]  /*e3b0*/  UIMAD UR20, UR20, UR7, UR5 ;  /* 0x00000007141472a4 */ /* 0x000fe2000f8e0205 */
[----:B------:R-:W-:Y:S01]  /*e3c0*/  UMOV UR17, UR9 ;  /* 0x0000000900117c82 */ /* 0x000fe20008000000 */
[----:B------:R-:W-:Y:S01]  /*e3d0*/  @UP0 ULDC UR11, c[0x0][0x384] ;  /* 0x0000e100000b0ab9 */ /* 0x000fe20000000800 */
[----:B------:R-:W-:-:S06]  /*e3e0*/  @UP0 ULDC UR24, c[0x0][0x388] ;  /* 0x0000e20000180ab9 */ /* 0x000fcc0000000800 */
[----:B------:R0:W-:Y:S03]  /*e3f0*/  UTMALDG.4D.IM2COL [UR16], [UR14], UR30 ;  /* 0x000000100e0073b4 */ /* 0x0001e6000805801e */
[----:B0-----:R-:W-:-:S03]  /*e400*/  UIMAD.WIDE.U32 UR16, UR13, UR11, URZ ;  /* 0x0000000b0d1072a5 */ /* 0x001fc6000f8e003f */
[----:B------:R-:W-:-:S04]  /*e410*/  UMOV UR11, UR13 ;  /* 0x0000000d000b7c82 */ /* 0x000fc80008000000 */
[----:B------:R-:W-:Y:S01]  /*e420*/  @UP0 UMOV UR12, UR17 ;  /* 0x00000011000c0c82 */ /* 0x000fe20008000000 */
[----:B------:R-:W-:Y:S01]  /*e430*/  @UP1 ULDC.64 UR16, c[0x0][0x390] ;  /* 0x0000e40000101ab9 */ /* 0x000fe20000000a00 */
[----:B------:R-:W-:-:S03]  /*e440*/  @UP0 USHF.R.U32.HI UR11, URZ, UR24, UR12 ;  /* 0x000000183f0b0299 */ /* 0x000fc6000801160c */
[----:B------:R-:W-:Y:S01]  /*e450*/  @UP0 ULDC UR12, c[0x0][0x388] ;  /* 0x0000e200000c0ab9 */ /* 0x000fe20000000800 */
[----:B------:R-:W-:Y:S02]  /*e460*/  UIMAD.WIDE.U32 UR18, UR11, UR16, URZ ;  /* 0x000000100b1272a5 */ /* 0x000fe4000f8e003f */
[----:B------:R-:W-:Y:S01]  /*e470*/  UIADD3 UR16, UR8, 0x9000, URZ ;  /* 0x0000900008107890 */ /* 0x000fe2000fffe03f */
[----:B------:R-:W-:Y:S01]  /*e480*/  UMOV UR21, UR11 ;  /* 0x0000000b00157c82 */ /* 0x000fe20008000000 */
[----:B------:R-:W-:Y:S02]  /*e490*/  @UP1 USHF.R.U32.HI UR21, URZ, UR17, UR19 ;  /* 0x000000113f151299 */ /* 0x000fe40008011613 */
[----:B------:R-:W-:Y:S02]  /*e4a0*/  UIADD3 UR19, -UR11, URZ, URZ ;  /* 0x0000003f0b137290 */ /* 0x000fe4000fffe13f */
[----:B------:R-:W-:Y:S02]  /*e4b0*/  UIADD3 UR20, -UR21, URZ, URZ ;  /* 0x0000003f15147290 */ /* 0x000fe4000fffe13f */
[----:B------:R-:W-:-:S02]  /*e4c0*/  UIMAD UR19, UR22, UR19, UR45 ;  /* 0x00000013161372a4 */ /* 0x000fc4000f8e022d */
[----:B------:R-:W-:Y:S02]  /*e4d0*/  UIMAD UR20, UR23, UR20, UR11 ;  /* 0x00000014171472a4 */ /* 0x000fe4000f8e020b */
[----:B------:R-:W-:Y:S02]  /*e4e0*/  UIMAD UR19, UR19, UR6, UR4 ;  /* 0x00000006131372a4 */ /* 0x000fe4000f8e0204 */
[----:B------:R-:W-:Y:S01]  /*e4f0*/  UIMAD UR20, UR20, UR7, UR5 ;  /* 0x00000007141472a4 */ /* 0x000fe2000f8e0205 */
[----:B------:R-:W-:Y:S01]  /*e500*/  UMOV UR17, UR9 ;  /* 0x0000000900117c82 */ /* 0x000fe20008000000 */
[----:B------:R-:W-:Y:S01]  /*e510*/  UMOV UR18, UR10 ;  /* 0x0000000a00127c82 */ /* 0x000fe20008000000 */
[----:B------:R-:W-:-:S06]  /*e520*/  @UP0 ULDC UR11, c[0x0][0x384] ;  /* 0x0000e100000b0ab9 */ /* 0x000fcc0000000800 */
[----:B------:R0:W-:Y:S02]  /*e530*/  UTMALDG.4D.IM2COL [UR16], [UR14], UR30 ;  /* 0x000000100e0073b4 */ /* 0x0001e4000805801e */
[----:B0-----:R-:W-:-:S03]  /*e540*/  UIMAD.WIDE.U32 UR16, UR34, UR11, URZ ;  /* 0x0000000b221072a5 */ /* 0x001fc6000f8e003f */
[----:B------:R-:W-:-:S04]  /*e550*/  UMOV UR11, UR34 ;  /* 0x00000022000b7c82 */ /* 0x000fc80008000000 */
[----:B------:R-:W-:Y:S01]  /*e560*/  @UP0 UMOV UR24, UR17 ;  /* 0x0000001100180c82 */ /* 0x000fe20008000000 */
[----:B------:R-:W-:Y:S01]  /*e570*/  @UP1 ULDC.64 UR16, c[0x0][0x390] ;  /* 0x0000e40000101ab9 */ /* 0x000fe20000000a00 */
[----:B------:R-:W-:Y:S01]  /*e580*/  @UP0 USHF.R.U32.HI UR11, URZ, UR12, UR24 ;  /* 0x0000000c3f0b0299 */ /* 0x000fe20008011618 */
[----:B------:R-:W-:-:S03]  /*e590*/  R2UR UR24, R48 ;  /* 0x00000000301872ca */ /* 0x000fc600000e0000 */
[----:B------:R-:W-:Y:S02]  /*e5a0*/  UIMAD.WIDE.U32 UR18, UR11, UR16, URZ ;  /* 0x000000100b1272a5 */ /* 0x000fe4000f8e003f */
[----:B------:R-:W-:Y:S01]  /*e5b0*/  UIADD3 UR16, UR8, 0x9800, URZ ;  /* 0x0000980008107890 */ /* 0x000fe2000fffe03f */
[----:B------:R-:W-:-:S04]  /*e5c0*/  UMOV UR21, UR11 ;  /* 0x0000000b00157c82 */ /* 0x000fc80008000000 */
[----:B------:R-:W-:Y:S01]  /*e5d0*/  @UP1 UMOV UR12, UR19 ;  /* 0x00000013000c1c82 */ /* 0x000fe20008000000 */
[----:B------:R-:W-:Y:S02]  /*e5e0*/  UIADD3 UR19, -UR11, URZ, URZ ;  /* 0x0000003f0b137290 */ /* 0x000fe4000fffe13f */
[----:B------:R-:W-:Y:S01]  /*e5f0*/  @UP1 USHF.R.U32.HI UR21, URZ, UR17, UR12 ;  /* 0x000000113f151299 */ /* 0x000fe2000801160c */
[----:B------:R-:W-:Y:S01]  /*e600*/  R2UR UR12, R48 ;  /* 0x00000000300c72ca */ /* 0x000fe200000e0000 */
[----:B------:R-:W-:Y:S02]  /*e610*/  UIMAD UR19, UR22, UR19, UR25 ;  /* 0x00000013161372a4 */ /* 0x000fe4000f8e0219 */
[----:B------:R-:W-:Y:S02]  /*e620*/  UIADD3 UR20, -UR21, URZ, URZ ;  /* 0x0000003f15147290 */ /* 0x000fe4000fffe13f */
[----:B------:R-:W-:Y:S02]  /*e630*/  UIMAD UR19, UR19, UR6, UR4 ;  /* 0x00000006131372a4 */ /* 0x000fe4000f8e0204 */
[----:B------:R-:W-:Y:S01]  /*e640*/  UIMAD UR20, UR23, UR20, UR11 ;  /* 0x00000014171472a4 */ /* 0x000fe2000f8e020b */
[----:B------:R-:W-:Y:S01]  /*e650*/  UMOV UR17, UR9 ;  /* 0x0000000900117c82 */ /* 0x000fe20008000000 */
[----:B------:R-:W-:-:S02]  /*e660*/  UMOV UR18, UR10 ;  /* 0x0000000a00127c82 */ /* 0x000fc40008000000 */
[----:B------:R-:W-:Y:S01]  /*e670*/  UIMAD UR20, UR20, UR7, UR5 ;  /* 0x00000007141472a4 */ /* 0x000fe2000f8e0205 */
[----:B------:R-:W-:Y:S01]  /*e680*/  @UP0 ULDC UR11, c[0x0][0x384] ;  /* 0x0000e100000b0ab9 */ /* 0x000fe20000000800 */
[----:B------:R-:W-:-:S07]  /*e690*/  @UP0 ULDC UR25, c[0x0][0x388] ;  /* 0x0000e20000190ab9 */ /* 0x000fce0000000800 */
[----:B------:R0:W-:Y:S02]  /*e6a0*/  UTMALDG.4D.IM2COL [UR16], [UR14], UR30 ;  /* 0x000000100e0073b4 */ /* 0x0001e4000805801e */
[----:B0-----:R-:W-:-:S03]  /*e6b0*/  UIMAD.WIDE.U32 UR16, UR12, UR11, URZ ;  /* 0x0000000b0c1072a5 */ /* 0x001fc6000f8e003f */
[----:B------:R-:W-:-:S04]  /*e6c0*/  UMOV UR11, UR12 ;  /* 0x0000000c000b7c82 */ /* 0x000fc80008000000 */
[----:B------:R-:W-:Y:S01]  /*e6d0*/  @UP0 UMOV UR16, UR17 ;  /* 0x0000001100100c82 */ /* 0x000fe20008000000 */
[----:B------:R-:W-:Y:S02]  /*e6e0*/  @UP0 ULDC UR17, c[0x0][0x388] ;  /* 0x0000e20000110ab9 */ /* 0x000fe40000000800 */
[----:B------:R-:W-:-:S03]  /*e6f0*/  @UP0 USHF.R.U32.HI UR11, URZ, UR17, UR16 ;  /* 0x000000113f0b0299 */ /* 0x000fc60008011610 */
[----:B------:R-:W-:Y:S02]  /*e700*/  @UP1 ULDC.64 UR16, c[0x0][0x390] ;  /* 0x0000e40000101ab9 */ /* 0x000fe40000000a00 */
[----:B------:R-:W-:Y:S02]  /*e710*/  UIMAD.WIDE.U32 UR18, UR11, UR16, URZ ;  /* 0x000000100b1272a5 */ /* 0x000fe4000f8e003f */
[----:B------:R-:W-:Y:S01]  /*e720*/  UMOV UR21, UR11 ;  /* 0x0000000b00157c82 */ /* 0x000fe20008000000 */
[----:B------:R-:W-:-:S04]  /*e730*/  UIADD3 UR16, UR8, 0xa000, URZ ;  /* 0x0000a00008107890 */ /* 0x000fc8000fffe03f */
[----:B------:R-:W-:Y:S02]  /*e740*/  @UP1 UMOV UR18, UR19 ;  /* 0x0000001300121c82 */ /* 0x000fe40008000000 */
[----:B------:R-:W-:-:S03]  /*e750*/  @UP1 USHF.R.U32.HI UR21, URZ, UR17, UR18 ;  /* 0x000000113f151299 */ /* 0x000fc60008011612 */
[----:B------:R-:W-:Y:S01]  /*e760*/  UMOV UR17, UR9 ;  /* 0x0000000900117c82 */ /* 0x000fe20008000000 */
[----:B------:R-:W-:Y:S01]  /*e770*/  UIADD3 UR20, -UR21, URZ, URZ ;  /* 0x0000003f15147290 */ /* 0x000fe2000fffe13f */
[----:B------:R-:W-:-:S03]  /*e780*/  UMOV UR18, UR10 ;  /* 0x0000000a00127c82 */ /* 0x000fc60008000000 */
[----:B------:R-:W-:Y:S02]  /*e790*/  UIMAD UR20, UR23, UR20, UR11 ;  /* 0x00000014171472a4 */ /* 0x000fe4000f8e020b */
[----:B------:R-:W-:Y:S02]  /*e7a0*/  UIADD3 UR11, -UR11, URZ, URZ ;  /* 0x0000003f0b0b7290 */ /* 0x000fe4000fffe13f */
[----:B------:R-:W-:Y:S02]  /*e7b0*/  UIMAD UR20, UR20, UR7, UR5 ;  /* 0x00000007141472a4 */ /* 0x000fe4000f8e0205 */
[----:B------:R-:W-:Y:S01]  /*e7c0*/  UIMAD UR11, UR22, UR11, UR24 ;  /* 0x0000000b160b72a4 */ /* 0x000fe2000f8e0218 */
[----:B------:R-:W-:-:S03]  /*e7d0*/  R2UR UR24, R49 ;  /* 0x00000000311872ca */ /* 0x000fc600000e0000 */
[----:B------:R-:W-:-:S03]  /*e7e0*/  UIMAD UR19, UR11, UR6, UR4 ;  /* 0x000000060b1372a4 */ /* 0x000fc6000f8e0204 */
[----:B------:R-:W-:-:S06]  /*e7f0*/  R2UR UR11, R49 ;  /* 0x00000000310b72ca */ /* 0x000fcc00000e0000 */
[----:B------:R0:W-:Y:S02]  /*e800*/  UTMALDG.4D.IM2COL [UR16], [UR14], UR30 ;  /* 0x000000100e0073b4 */ /* 0x0001e4000805801e */
[----:B0-----:R-:W-:-:S05]  /*e810*/  @UP0 ULDC UR16, c[0x0][0x384] ;  /* 0x0000e10000100ab9 */ /* 0x001fca0000000800 */
[----:B------:R-:W-:Y:S01]  /*e820*/  UMOV UR20, UR11 ;  /* 0x0000000b00147c82 */ /* 0x000fe20008000000 */
[----:B------:R-:W-:-:S07]  /*e830*/  UIMAD.WIDE.U32 UR16, UR11, UR16, URZ ;  /* 0x000000100b1072a5 */ /* 0x000fce000f8e003f */
[----:B------:R-:W-:Y:S01]  /*e840*/  @UP0 UMOV UR16, UR17 ;  /* 0x0000001100100c82 */ /* 0x000fe20008000000 */
[----:B------:R-:W-:Y:S02]  /*e850*/  @UP0 ULDC UR17, c[0x0][0x388] ;  /* 0x0000e20000110ab9 */ /* 0x000fe40000000800 */
[----:B------:R-:W-:-:S03]  /*e860*/  @UP0 USHF.R.U32.HI UR20, URZ, UR17, UR16 ;  /* 0x000000113f140299 */ /* 0x000fc60008011610 */
[----:B------:R-:W-:Y:S02]  /*e870*/  @UP1 ULDC.64 UR16, c[0x0][0x390] ;  /* 0x0000e40000101ab9 */ /* 0x000fe40000000a00 */
[----:B------:R-:W-:Y:S02]  /*e880*/  UIMAD.WIDE.U32 UR18, UR20, UR16, URZ ;  /* 0x00000010141272a5 */ /* 0x000fe4000f8e003f */
[----:B------:R-:W-:-:S05]  /*e890*/  UMOV UR21, UR20 ;  /* 0x0000001400157c82 */ /* 0x000fca0008000000 */
[----:B------:R-:W-:Y:S02]  /*e8a0*/  @UP1 UMOV UR18, UR19 ;  /* 0x0000001300121c82 */ /* 0x000fe40008000000 */
[----:B------:R-:W-:Y:S02]  /*e8b0*/  @UP1 USHF.R.U32.HI UR21, URZ, UR17, UR18 ;  /* 0x000000113f151299 */ /* 0x000fe40008011612 */
[----:B------:R-:W-:Y:S02]  /*e8c0*/  UIADD3 UR17, -UR20, URZ, URZ ;  /* 0x0000003f14117290 */ /* 0x000fe4000fffe13f */
[----:B------:R-:W-:Y:S02]  /*e8d0*/  UIADD3 UR16, -UR21, URZ, URZ ;  /* 0x0000003f15107290 */ /* 0x000fe4000fffe13f */
[----:B------:R-:W-:Y:S01]  /*e8e0*/  UIMAD UR17, UR22, UR17, UR24 ;  /* 0x00000011161172a4 */ /* 0x000fe2000f8e0218 */
[----:B------:R-:W-:Y:S01]  /*e8f0*/  R2UR UR24, R50 ;  /* 0x00000000321872ca */ /* 0x000fe200000e0000 */
[----:B------:R-:W-:-:S02]  /*e900*/  UIMAD UR16, UR23, UR16, UR20 ;  /* 0x00000010171072a4 */ /* 0x000fc4000f8e0214 */
[----:B------:R-:W-:Y:S02]  /*e910*/  UIMAD UR19, UR17, UR6, UR4 ;  /* 0x00000006111372a4 */ /* 0x000fe4000f8e0204 */
[----:B------:R-:W-:Y:S02]  /*e920*/  UIMAD UR20, UR16, UR7, UR5 ;  /* 0x00000007101472a4 */ /* 0x000fe4000f8e0205 */
[----:B------:R-:W-:Y:S01]  /*e930*/  UIADD3 UR16, UR8, 0xa800, URZ ;  /* 0x0000a80008107890 */ /* 0x000fe2000fffe03f */
[----:B------:R-:W-:Y:S01]  /*e940*/  UMOV UR17, UR9 ;  /* 0x0000000900117c82 */ /* 0x000fe20008000000 */
[----:B------:R-:W-:-:S07]  /*e950*/  UMOV UR18, UR10 ;  /* 0x0000000a00127c82 */ /* 0x000fce0008000000 */
[----:B------:R0:W-:Y:S02]  /*e960*/  UTMALDG.4D.IM2COL [UR16], [UR14], UR30 ;  /* 0x000000100e0073b4 */ /* 0x0001e4000805801e */
[----:B0-----:R-:W-:Y:S01]  /*e970*/  @UP0 ULDC UR16, c[0x0][0x384] ;  /* 0x0000e10000100ab9 */ /* 0x001fe20000000800 */
        /* <DEDUP_REMOVED lines=210> */
[----:B------:R-:W-:Y:S02]  /*f6a0*/  UIMAD UR17, UR22, UR17, UR24 ;  /* 0x00000011161172a4 */ /* 0x000fe4000f8e0218 */
[----:B------:R-:W-:-:S02]  /*f6b0*/  UIMAD UR16, UR23, UR16, UR20 ;  /* 0x00000010171072a4 */ /* 0x000fc4000f8e0214 */
[----:B------:R-:W-:Y:S02]  /*f6c0*/  UIMAD UR19, UR17, UR6, UR4 ;  /* 0x00000006111372a4 */ /* 0x000fe4000f8e0204 */
[----:B------:R-:W-:Y:S02]  /*f6d0*/  UIMAD UR20, UR16, UR7, UR5 ;  /* 0x00000007101472a4 */ /* 0x000fe4000f8e0205 */
[----:B------:R-:W-:Y:S01]  /*f6e0*/  UIADD3 UR16, UR8, 0xf800, URZ ;  /* 0x0000f80008107890 */ /* 0x000fe2000fffe03f */
[----:B------:R-:W-:Y:S01]  /*f6f0*/  UMOV UR17, UR9 ;  /* 0x0000000900117c82 */ /* 0x000fe20008000000 */
[----:B------:R-:W-:Y:S01]  /*f700*/  UMOV UR18, UR10 ;  /* 0x0000000a00127c82 */ /* 0x000fe20008000000 */
[----:B------:R-:W-:-:S06]  /*f710*/  @UP0 ULDC UR24, c[0x0][0x384] ;  /* 0x0000e10000180ab9 */ /* 0x000fcc0000000800 */
[----:B------:R0:W-:Y:S02]  /*f720*/  UTMALDG.4D.IM2COL [UR16], [UR14], UR30 ;  /* 0x000000100e0073b4 */ /* 0x0001e4000805801e */
[----:B0-----:R-:W-:Y:S02]  /*f730*/  @UP0 ULDC UR16, c[0x0][0x384] ;  /* 0x0000e10000100ab9 */ /* 0x001fe40000000800 */
[----:B------:R-:W-:-:S07]  /*f740*/  UIMAD.WIDE.U32 UR16, UR31, UR16, URZ ;  /* 0x000000101f1072a5 */ /* 0x000fce000f8e003f */
[----:B------:R-:W-:Y:S01]  /*f750*/  @UP0 UMOV UR16, UR17 ;  /* 0x0000001100100c82 */ /* 0x000fe20008000000 */
[----:B------:R-:W-:Y:S02]  /*f760*/  @UP0 ULDC UR17, c[0x0][0x388] ;  /* 0x0000e20000110ab9 */ /* 0x000fe40000000800 */
[----:B------:R-:W-:-:S03]  /*f770*/  @UP0 USHF.R.U32.HI UR31, URZ, UR17, UR16 ;  /* 0x000000113f1f0299 */ /* 0x000fc60008011610 */
[----:B------:R-:W-:Y:S02]  /*f780*/  @UP1 ULDC.64 UR16, c[0x0][0x390] ;  /* 0x0000e40000101ab9 */ /* 0x000fe40000000a00 */
[----:B------:R-:W-:Y:S02]  /*f790*/  UIMAD.WIDE.U32 UR18, UR31, UR16, URZ ;  /* 0x000000101f1272a5 */ /* 0x000fe4000f8e003f */
[----:B------:R-:W-:Y:S01]  /*f7a0*/  UMOV UR21, UR31 ;  /* 0x0000001f00157c82 */ /* 0x000fe20008000000 */
[----:B------:R-:W-:-:S04]  /*f7b0*/  UIADD3 UR16, -UR31, URZ, URZ ;  /* 0x0000003f1f107290 */ /* 0x000fc8000fffe13f */
[----:B------:R-:W-:Y:S01]  /*f7c0*/  @UP1 UMOV UR18, UR19 ;  /* 0x0000001300121c82 */ /* 0x000fe20008000000 */
[----:B------:R-:W-:Y:S01]  /*f7d0*/  UIMAD UR16, UR22, UR16, UR29 ;  /* 0x00000010161072a4 */ /* 0x000fe2000f8e021d */
[----:B------:R-:W-:Y:S01]  /*f7e0*/  R2UR UR29, R29 ;  /* 0x000000001d1d72ca */ /* 0x000fe200000e0000 */
[----:B------:R-:W-:Y:S02]  /*f7f0*/  @UP1 USHF.R.U32.HI UR21, URZ, UR17, UR18 ;  /* 0x000000113f151299 */ /* 0x000fe40008011612 */
[----:B------:R-:W-:Y:S02]  /*f800*/  UIMAD UR19, UR16, UR6, UR4 ;  /* 0x00000006101372a4 */ /* 0x000fe4000f8e0204 */
[----:B------:R-:W-:Y:S02]  /*f810*/  UIADD3 UR17, -UR21, URZ, URZ ;  /* 0x0000003f15117290 */ /* 0x000fe4000fffe13f */
[----:B------:R-:W-:Y:S01]  /*f820*/  UIADD3 UR18, UR10, 0x20, URZ ;  /* 0x000000200a127890 */ /* 0x000fe2000fffe03f */
[----:B------:R-:W-:Y:S01]  /*f830*/  R2UR UR10, R44 ;  /* 0x000000002c0a72ca */ /* 0x000fe200000e0000 */
[----:B------:R-:W-:-:S02]  /*f840*/  UIMAD UR17, UR23, UR17, UR31 ;  /* 0x00000011171172a4 */ /* 0x000fc4000f8e021f */
[----:B------:R-:W-:Y:S02]  /*f850*/  UIADD3 UR16, UR8, 0x400, URZ ;  /* 0x0000040008107890 */ /* 0x000fe4000fffe03f */
[----:B------:R-:W-:Y:S01]  /*f860*/  UIMAD UR20, UR17, UR7, UR5 ;  /* 0x00000007111472a4 */ /* 0x000fe2000f8e0205 */
[----:B------:R-:W-:Y:S02]  /*f870*/  UMOV UR31, UR35 ;  /* 0x00000023001f7c82 */ /* 0x000fe40008000000 */
[----:B------:R-:W-:-:S06]  /*f880*/  UMOV UR17, UR9 ;  /* 0x0000000900117c82 */ /* 0x000fcc0008000000 */
[----:B------:R0:W-:Y:S02]  /*f890*/  UTMALDG.4D.IM2COL [UR16], [UR14], UR30 ;  /* 0x000000100e0073b4 */ /* 0x0001e4000805801e */
[----:B0-----:R-:W-:Y:S02]  /*f8a0*/  @UP0 ULDC UR16, c[0x0][0x384] ;  /* 0x0000e10000100ab9 */ /* 0x001fe40000000800 */
[----:B------:R-:W-:-:S07]  /*f8b0*/  UIMAD.WIDE.U32 UR16, UR38, UR16, URZ ;  /* 0x00000010261072a5 */ /* 0x000fce000f8e003f */
[----:B------:R-:W-:Y:S01]  /*f8c0*/  @UP0 UMOV UR16, UR17 ;  /* 0x0000001100100c82 */ /* 0x000fe20008000000 */
[----:B------:R-:W-:Y:S02]  /*f8d0*/  @UP0 ULDC UR17, c[0x0][0x388] ;  /* 0x0000e20000110ab9 */ /* 0x000fe40000000800 */
[----:B------:R-:W-:-:S03]  /*f8e0*/  @UP0 USHF.R.U32.HI UR38, URZ, UR17, UR16 ;  /* 0x000000113f260299 */ /* 0x000fc60008011610 */
[----:B------:R-:W-:Y:S01]  /*f8f0*/  @UP1 ULDC.64 UR16, c[0x0][0x390] ;  /* 0x0000e40000101ab9 */ /* 0x000fe20000000a00 */
[----:B------:R-:W-:Y:S02]  /*f900*/  UIADD3 UR19, -UR38, URZ, URZ ;  /* 0x0000003f26137290 */ /* 0x000fe4000fffe13f */
[----:B------:R-:W-:Y:S02]  /*f910*/  UIMAD.WIDE.U32 UR20, UR38, UR16, URZ ;  /* 0x00000010261472a5 */ /* 0x000fe4000f8e003f */
[----:B------:R-:W-:Y:S01]  /*f920*/  UIMAD UR19, UR22, UR19, UR29 ;  /* 0x00000013161372a4 */ /* 0x000fe2000f8e021d */
[----:B------:R-:W-:-:S03]  /*f930*/  R2UR UR29, R30 ;  /* 0x000000001e1d72ca */ /* 0x000fc600000e0000 */
[----:B------:R-:W-:Y:S01]  /*f940*/  UIMAD UR19, UR19, UR6, UR4 ;  /* 0x00000006131372a4 */ /* 0x000fe2000f8e0204 */
[----:B------:R-:W-:Y:S01]  /*f950*/  @UP1 UMOV UR20, UR21 ;  /* 0x0000001500141c82 */ /* 0x000fe20008000000 */
[----:B------:R-:W-:Y:S01]  /*f960*/  UMOV UR21, UR38 ;  /* 0x0000002600157c82 */ /* 0x000fe20008000000 */
[----:B------:R-:W-:-:S03]  /*f970*/  @UP1 USHF.R.U32.HI UR21, URZ, UR17, UR20 ;  /* 0x000000113f151299 */ /* 0x000fc60008011614 */
[----:B------:R-:W-:Y:S01]  /*f980*/  UMOV UR17, UR9 ;  /* 0x0000000900117c82 */ /* 0x000fe20008000000 */
[----:B------:R-:W-:-:S04]  /*f990*/  UIADD3 UR16, -UR21, URZ, URZ ;  /* 0x0000003f15107290 */ /* 0x000fc8000fffe13f */
[----:B------:R-:W-:-:S04]  /*f9a0*/  UIMAD UR16, UR23, UR16, UR38 ;  /* 0x00000010171072a4 */ /* 0x000fc8000f8e0226 */
[----:B------:R-:W-:Y:S02]  /*f9b0*/  UIMAD UR20, UR16, UR7, UR5 ;  /* 0x00000007101472a4 */ /* 0x000fe4000f8e0205 */
[----:B------:R-:W-:-:S09]  /*f9c0*/  UIADD3 UR16, UR8, 0xc00, URZ ;  /* 0x00000c0008107890 */ /* 0x000fd2000fffe03f */
        /* <DEDUP_REMOVED lines=17> */
[----:B------:R-:W-:Y:S02]  /*fae0*/  UIMAD UR16, UR23, UR16, UR56 ;  /* 0x00000010171072a4 */ /* 0x000fe4000f8e0238 */
[----:B------:R-:W-:Y:S02]  /*faf0*/  UIADD3 UR56, UR8, 0xd400, URZ ;  /* 0x0000d40008387890 */ /* 0x000fe4000fffe03f */
        /* <DEDUP_REMOVED lines=19> */
[----:B------:R-:W-:-:S03]  /*fc30*/  UIMAD UR16, UR23, UR16, UR57 ;  /* 0x00000010171072a4 */ /* 0x000fc6000f8e0239 */
[----:B------:R-:W-:Y:S01]  /*fc40*/  UMOV UR57, UR9 ;  /* 0x0000000900397c82 */ /* 0x000fe20008000000 */
        /* <DEDUP_REMOVED lines=10> */
[----:B------:R-:W-:-:S04]  /*fcf0*/  UIADD3 UR16, -UR58, URZ, URZ ;  /* 0x0000003f3a107290 */ /* 0x000fc8000fffe13f */
[----:B------:R-:W-:Y:S01]  /*fd00*/  UIMAD UR16, UR22, UR16, UR29 ;  /* 0x00000010161072a4 */ /* 0x000fe2000f8e021d */
[----:B------:R-:W-:Y:S01]  /*fd10*/  R2UR UR29, R33 ;  /* 0x00000000211d72ca */ /* 0x000fe200000e0000 */
[----:B------:R-:W-:Y:S01]  /*fd20*/  @UP1 UMOV UR20, UR21 ;  /* 0x0000001500141c82 */ /* 0x000fe20008000000 */
[----:B------:R-:W-:Y:S01]  /*fd30*/  UMOV UR21, UR58 ;  /* 0x0000003a00157c82 */ /* 0x000fe20008000000 */
[----:B------:R-:W-:Y:S02]  /*fd40*/  @UP1 USHF.R.U32.HI UR21, URZ, UR17, UR20 ;  /* 0x000000113f151299 */ /* 0x000fe40008011614 */
[----:B------:R-:W-:Y:S02]  /*fd50*/  UIMAD UR19, UR16, UR6, UR4 ;  /* 0x00000006101372a4 */ /* 0x000fe4000f8e0204 */
[----:B------:R-:W-:Y:S02]  /*fd60*/  UIADD3 UR17, -UR21, URZ, URZ ;  /* 0x0000003f15117290 */ /* 0x000fe4000fffe13f */
[----:B------:R-:W-:-:S02]  /*fd70*/  UIADD3 UR16, UR8, 0x2400, URZ ;  /* 0x0000240008107890 */ /* 0x000fc4000fffe03f */
[----:B------:R-:W-:-:S03]  /*fd80*/  UIMAD UR17, UR23, UR17, UR58 ;  /* 0x00000011171172a4 */ /* 0x000fc6000f8e023a */
[----:B------:R-:W-:Y:S01]  /*fd90*/  UMOV UR58, UR18 ;  /* 0x00000012003a7c82 */ /* 0x000fe20008000000 */
[----:B------:R-:W-:-:S03]  /*fda0*/  UIMAD UR20, UR17, UR7, UR5 ;  /* 0x00000007111472a4 */ /* 0x000fc6000f8e0205 */
        /* <DEDUP_REMOVED lines=18> */
[----:B------:R-:W-:Y:S01]  /*fed0*/  UIMAD UR16, UR23, UR16, UR60 ;  /* 0x00000010171072a4 */ /* 0x000fe2000f8e023c */
[----:B------:R-:W-:-:S03]  /*fee0*/  R2UR UR60, R53 ;  /* 0x00000000353c72ca */ /* 0x000fc600000e0000 */
        /* <DEDUP_REMOVED lines=40> */
[----:B------:R-:W-:Y:S01]  /*10170*/  @UP0 ULDC UR49, c[0x0][0x384] ;  /* 0x0000e10000310ab9 */ /* 0x000fe20000000800 */
        /* <DEDUP_REMOVED lines=20> */
[----:B------:R-:W-:Y:S01]  /*102c0*/  @UP0 ULDC UR50, c[0x0][0x388] ;  /* 0x0000e20000320ab9 */ /* 0x000fe20000000800 */
        /* <DEDUP_REMOVED lines=12> */
[----:B------:R-:W-:Y:S01]  /*10390*/  @UP1 UMOV UR20, UR21 ;  /* 0x0000001500141c82 */ /* 0x000fe20008000000 */
[----:B------:R-:W-:Y:S01]  /*103a0*/  UMOV UR21, UR51 ;  /* 0x0000003300157c82 */ /* 0x000fe20008000000 */
[----:B------:R-:W-:Y:S02]  /*103b0*/  @UP1 USHF.R.U32.HI UR21, URZ, UR17, UR20 ;  /* 0x000000113f151299 */ /* 0x000fe40008011614 */
[----:B------:R-:W-:Y:S02]  /*103c0*/  UIMAD UR19, UR16, UR6, UR4 ;  /* 0x00000006101372a4 */ /* 0x000fe4000f8e0204 */
[----:B------:R-:W-:Y:S02]  /*103d0*/  UIADD3 UR17, -UR21, URZ, URZ ;  /* 0x0000003f15117290 */ /* 0x000fe4000fffe13f */
[----:B------:R-:W-:Y:S02]  /*103e0*/  UIADD3 UR16, UR8, 0x4c00, URZ ;  /* 0x00004c0008107890 */ /* 0x000fe4000fffe03f */
[----:B------:R-:W-:Y:S01]  /*103f0*/  UIMAD UR17, UR23, UR17, UR51 ;  /* 0x00000011171172a4 */ /* 0x000fe2000f8e0233 */
[----:B------:R-:W-:-:S02]  /*10400*/  @UP0 ULDC UR44, c[0x0][0x388] ;  /* 0x0000e200002c0ab9 */ /* 0x000fc40000000800 */
[----:B------:R-:W-:Y:S01]  /*10410*/  @UP0 ULDC UR51, c[0x0][0x388] ;  /* 0x0000e20000330ab9 */ /* 0x000fe20000000800 */
[----:B------:R-:W-:-:S03]  /*10420*/  UIMAD UR20, UR17, UR7, UR5 ;  /* 0x00000007111472a4 */ /* 0x000fc6000f8e0205 */
[----:B------:R-:W-:-:S06]  /*10430*/  UMOV UR17, UR9 ;  /* 0x0000000900117c82 */ /* 0x000fcc0008000000 */
[----:B------:R0:W-:Y:S02]  /*10440*/  UTMALDG.4D.IM2COL [UR16], [UR14], UR30 ;  /* 0x000000100e0073b4 */ /* 0x0001e4000805801e */
[----:B0-----:R-:W-:Y:S01]  /*10450*/  @UP0 ULDC UR16, c[0x0][0x384] ;  /* 0x0000e10000100ab9 */ /* 0x001fe20000000800 */
[----:B------:R-:W-:Y:S01]  /*10460*/  UMOV UR19, UR29 ;  /* 0x0000001d00137c82 */ /* 0x000fe20008000000 */
[----:B------:R-:W-:Y:S01]  /*10470*/  UIMAD.WIDE.U32 UR16, UR29, UR16, URZ ;  /* 0x000000101d1072a5 */ /* 0x000fe2000f8e003f */
[----:B------:R-:W-:-:S06]  /*10480*/  R2UR UR29, R39 ;  /* 0x00000000271d72ca */ /* 0x000fcc00000e0000 */
        /* <DEDUP_REMOVED lines=9> */
[----:B------:R-:W-:Y:S01]  /*10520*/  @UP1 USHF.R.U32.HI UR21, URZ, UR17, UR20 ;  /* 0x000000113f151299 */ /* 0x000fe20008011614 */
[----:B------:R-:W-:-:S03]  /*10530*/  @UP0 ULDC UR42, c[0x0][0x384] ;  /* 0x0000e100002a0ab9 */ /* 0x000fc60000000800 */
[----:B------:R-:W-:-:S04]  /*10540*/  UIADD3 UR17, -UR21, URZ, URZ ;  /* 0x0000003f15117290 */ /* 0x000fc8000fffe13f */
[----:B------:R-:W-:Y:S02]  /*10550*/  UIMAD UR17, UR23, UR17, UR19 ;  /* 0x00000011171172a4 */ /* 0x000fe4000f8e0213 */
[----:B------:R-:W-:Y:S02]  /*10560*/  UIMAD UR19, UR16, UR6, UR4 ;  /* 0x00000006101372a4 */ /* 0x000fe4000f8e0204 */
[----:B------:R-:W-:Y:S02]  /*10570*/  UIMAD UR20, UR17, UR7, UR5 ;  /* 0x00000007111472a4 */ /* 0x000fe4000f8e0205 */
[----:B------:R-:W-:Y:S01]  /*10580*/  UIADD3 UR16, UR8, 0x5400, URZ ;  /* 0x0000540008107890 */ /* 0x000fe2000fffe03f */
[----:B------:R-:W-:-:S08]  /*10590*/  UMOV UR17, UR9 ;  /* 0x0000000900117c82 */ /* 0x000fd00008000000 */
        /* <DEDUP_REMOVED lines=10> */
[----:B------:R-:W-:-:S05]  /*10640*/  UIADD3 UR16, -UR19, URZ, URZ ;  /* 0x0000003f13107290 */ /* 0x000fca000fffe13f */
[----:B------:R-:W-:Y:S01]  /*10650*/  @UP1 UMOV UR20, UR21 ;  /* 0x0000001500141c82 */ /* 0x000fe20008000000 */
[----:B------:R-:W-:Y:S01]  /*10660*/  UMOV UR21, UR19 ;  /* 0x0000001300157c82 */ /* 0x000fe20008000000 */
[----:B------:R-:W-:Y:S02]  /*10670*/  @UP1 USHF.R.U32.HI UR21, URZ, UR17, UR20 ;  /* 0x000000113f151299 */ /* 0x000fe40008011614 */
[----:B------:R-:W-:Y:S01]  /*10680*/  UIMAD UR17, UR22, UR16, UR29 ;  /* 0x00000010161172a4 */ /* 0x000fe2000f8e021d */
[----:B------:R-:W-:Y:S01]  /*10690*/  R2UR UR29, R40 ;  /* 0x00000000281d72ca */ /* 0x000fe200000e0000 */
[----:B------:R-:W-:-:S04]  /*106a0*/  UIADD3 UR16, -UR21, URZ, URZ ;  /* 0x0000003f15107290 */ /* 0x000fc8000fffe13f */
[----:B------:R-:W-:Y:S02]  /*106b0*/  UIMAD UR16, UR23, UR16, UR19 ;  /* 0x00000010171072a4 */ /* 0x000fe4000f8e0213 */
[----:B------:R-:W-:Y:S02]  /*106c0*/  UIMAD UR19, UR17, UR6, UR4 ;  /* 0x00000006111372a4 */ /* 0x000fe4000f8e0204 */
[----:B------:R-:W-:Y:S02]  /*106d0*/  UIMAD UR20, UR16, UR7, UR5 ;  /* 0x00000007101472a4 */ /* 0x000fe4000f8e0205 */
[----:B------:R-:W-:Y:S01]  /*106e0*/  UIADD3 UR16, UR8, 0x5c00, URZ ;  /* 0x00005c0008107890 */ /* 0x000fe2000fffe03f */
[----:B------:R-:W-:-:S08]  /*106f0*/  UMOV UR17, UR9 ;  /* 0x0000000900117c82 */ /* 0x000fd00008000000 */
[----:B------:R0:W-:Y:S02]  /*10700*/  UTMALDG.4D.IM2COL [UR16], [UR14], UR30 ;  /* 0x000000100e0073b4 */ /* 0x0001e4000805801e */
[----:B0-----:R-:W-:Y:S02]  /*10710*/  UIMAD.WIDE.U32 UR16, UR29, UR24, URZ ;  /* 0x000000181d1072a5 */ /* 0x001fe4000f8e003f */
[----:B------:R-:W-:Y:S01]  /*10720*/  UMOV UR19, UR29 ;  /* 0x0000001d00137c82 */ /* 0x000fe20008000000 */
[----:B------:R-:W-:-:S04]  /*10730*/  R2UR UR29, R40 ;  /* 0x00000000281d72ca */ /* 0x000fc800000e0000 */
[----:B------:R-:W-:Y:S01]  /*10740*/  @UP0 UMOV UR24, UR17 ;  /* 0x0000001100180c82 */ /* 0x000fe20008000000 */
[----:B------:R-:W-:Y:S01]  /*10750*/  @UP1 ULDC.64 UR16, c[0x0][0x390] ;  /* 0x0000e40000101ab9 */ /* 0x000fe20000000a00 */
[----:B------:R-:W-:-:S03]  /*10760*/  @UP0 USHF.R.U32.HI UR19, URZ, UR25, UR24 ;  /* 0x000000193f130299 */ /* 0x000fc60008011618 */
[----:B------:R-:W-:Y:S01]  /*10770*/  @UP0 ULDC UR24, c[0x0][0x384] ;  /* 0x0000e10000180ab9 */ /* 0x000fe20000000800 */
[----:B------:R-:W-:Y:S02]  /*10780*/  UIMAD.WIDE.U32 UR20, UR19, UR16, URZ ;  /* 0x00000010131472a5 */ /* 0x000fe4000f8e003f */
[----:B------:R-:W-:Y:S01]  /*10790*/  UIADD3 UR16, UR8, 0x6400, URZ ;  /* 0x0000640008107890 */ /* 0x000fe2000fffe03f */
[----:B------:R-:W-:-:S04]  /*107a0*/  @UP0 ULDC UR25, c[0x0][0x388] ;  /* 0x0000e20000190ab9 */ /* 0x000fc80000000800 */
[----:B------:R-:W-:Y:S01]  /*107b0*/  @UP1 UMOV UR20, UR21 ;  /* 0x0000001500141c82 */ /* 0x000fe20008000000 */
[----:B------:R-:W-:Y:S01]  /*107c0*/  UMOV UR21, UR19 ;  /* 0x0000001300157c82 */ /* 0x000fe20008000000 */
[----:B------:R-:W-:-:S03]  /*107d0*/  @UP1 USHF.R.U32.HI UR21, URZ, UR17, UR20 ;  /* 0x000000113f151299 */ /* 0x000fc60008011614 */
[----:B------:R-:W-:Y:S01]  /*107e0*/  UMOV UR17, UR9 ;  /* 0x0000000900117c82 */ /* 0x000fe20008000000 */
[----:B------:R-:W-:-:S04]  /*107f0*/  UIADD3 UR20, -UR21, URZ, URZ ;  /* 0x0000003f15147290 */ /* 0x000fc8000fffe13f */
[----:B------:R-:W-:Y:S02]  /*10800*/  UIMAD UR20, UR23, UR20, UR19 ;  /* 0x00000014171472a4 */ /* 0x000fe4000f8e0213 */
[----:B------:R-:W-:Y:S02]  /*10810*/  UIADD3 UR19, -UR19, URZ, URZ ;  /* 0x0000003f13137290 */ /* 0x000fe4000fffe13f */
[----:B------:R-:W-:Y:S02]  /*10820*/  UIMAD UR20, UR20, UR7, UR5 ;  /* 0x00000007141472a4 */ /* 0x000fe4000f8e0205 */
[----:B------:R-:W-:-:S04]  /*10830*/  UIMAD UR19, UR22, UR19, UR29 ;  /* 0x00000013161372a4 */ /* 0x000fc8000f8e021d */
[----:B------:R-:W-:-:S09]  /*10840*/  UIMAD UR19, UR19, UR6, UR4 ;  /* 0x00000006131372a4 */ /* 0x000fd2000f8e0204 */
[----:B------:R0:W-:Y:S02]  /*10850*/  UTMALDG.4D.IM2COL [UR16], [UR14], UR30 ;  /* 0x000000100e0073b4 */ /* 0x0001e4000805801e */
[----:B0-----:R-:W-:-:S07]  /*10860*/  UIMAD.WIDE.U32 UR16, UR39, UR24, URZ ;  /* 0x00000018271072a5 */ /* 0x001fce000f8e003f */
[----:B------:R-:W-:Y:S01]  /*10870*/  @UP0 UMOV UR24, UR17 ;  /* 0x0000001100180c82 */ /* 0x000fe20008000000 */
[----:B------:R-:W-:Y:S01]  /*10880*/  @UP1 ULDC.64 UR16, c[0x0][0x390] ;  /* 0x0000e40000101ab9 */ /* 0x000fe20000000a00 */
[----:B------:R-:W-:-:S04]  /*10890*/  @UP0 USHF.R.U32.HI UR39, URZ, UR25, UR24 ;  /* 0x000000193f270299 */ /* 0x000fc80008011618 */
[----:B------:R-:W-:Y:S02]  /*108a0*/  UIMAD.WIDE.U32 UR24, UR39, UR16, URZ ;  /* 0x00000010271872a5 */ /* 0x000fe4000f8e003f */
[----:B------:R-:W-:Y:S02]  /*108b0*/  UIADD3 UR19, -UR39, URZ, URZ ;  /* 0x0000003f27137290 */ /* 0x000fe4000fffe13f */
[----:B------:R-:W-:Y:S01]  /*108c0*/  UMOV UR21, UR39 ;  /* 0x0000002700157c82 */ /* 0x000fe20008000000 */
[----:B------:R-:W-:Y:S02]  /*108d0*/  @UP1 USHF.R.U32.HI UR21, URZ, UR17, UR25 ;  /* 0x000000113f151299 */ /* 0x000fe40008011619 */
[----:B------:R-:W-:Y:S02]  /*108e0*/  UIMAD UR19, UR22, UR19, UR41 ;  /* 0x00000013161372a4 */ /* 0x000fe4000f8e0229 */
[----:B------:R-:W-:Y:S02]  /*108f0*/  UIADD3 UR20, -UR21, URZ, URZ ;  /* 0x0000003f15147290 */ /* 0x000fe4000fffe13f */
[----:B------:R-:W-:-:S02]  /*10900*/  UIADD3 UR16, UR8, 0x6c00, URZ ;  /* 0x00006c0008107890 */ /* 0x000fc4000fffe03f */
[----:B------:R-:W-:Y:S02]  /*10910*/  UIMAD UR20, UR23, UR20, UR39 ;  /* 0x00000014171472a4 */ /* 0x000fe4000f8e0227 */
[----:B------:R-:W-:Y:S02]  /*10920*/  UIMAD UR19, UR19, UR6, UR4 ;  /* 0x00000006131372a4 */ /* 0x000fe4000f8e0204 */
[----:B------:R-:W-:Y:S01]  /*10930*/  UIMAD UR20, UR20, UR7, UR5 ;  /* 0x00000007141472a4 */ /* 0x000fe2000f8e0205 */
[----:B------:R-:W-:Y:S01]  /*10940*/  UMOV UR17, UR9 ;  /* 0x0000000900117c82 */ /* 0x000fe20008000000 */
[----:B------:R-:W-:Y:S01]  /*10950*/  @UP0 ULDC UR24, c[0x0][0x384] ;  /* 0x0000e10000180ab9 */ /* 0x000fe20000000800 */
[----:B------:R-:W-:Y:S01]  /*10960*/  @UP0 ULDC UR25, c[0x0][0x384] ;  /* 0x0000e10000190ab9 */ /* 0x000fe20000000800 */
[----:B------:R-:W-:-:S05]  /*10970*/  @UP1 ULDC.64 UR38, c[0x0][0x390] ;  /* 0x0000e40000261ab9 */ /* 0x000fca0000000a00 */
[----:B------:R0:W-:Y:S02]  /*10980*/  UTMALDG.4D.IM2COL [UR16], [UR14], UR30 ;  /* 0x000000100e0073b4 */ /* 0x0001e4000805801e */
[----:B0-----:R-:W-:Y:S02]  /*10990*/  UIMAD.WIDE.U32 UR20, UR40, UR24, URZ ;  /* 0x00000018281472a5 */ /* 0x001fe4000f8e003f */
[----:B------:R-:W-:Y:S01]  /*109a0*/  UIMAD.WIDE.U32 UR16, UR35, UR25, URZ ;  /* 0x00000019231072a5 */ /* 0x000fe2000f8e003f */
[----:B------:R-:W-:Y:S01]  /*109b0*/  @UP0 ULDC UR24, c[0x0][0x388] ;  /* 0x0000e20000180ab9 */ /* 0x000fe20000000800 */
[----:B------:R-:W-:Y:S01]  /*109c0*/  UMOV UR19, UR40 ;  /* 0x0000002800137c82 */ /* 0x000fe20008000000 */
[----:B------:R-:W-:Y:S02]  /*109d0*/  @UP1 ULDC.64 UR40, c[0x0][0x390] ;  /* 0x0000e40000281ab9 */ /* 0x000fe40000000a00 */
[----:B------:R-:W-:Y:S01]  /*109e0*/  @UP0 ULDC UR20, c[0x0][0x388] ;  /* 0x0000e20000140ab9 */ /* 0x000fe20000000800 */
[----:B------:R-:W-:Y:S01]  /*109f0*/  @UP0 UMOV UR25, UR21 ;  /* 0x0000001500190c82 */ /* 0x000fe20008000000 */
[----:B------:R-:W-:-:S02]  /*10a00*/  @UP0 USHF.R.U32.HI UR31, URZ, UR20, UR17 ;  /* 0x000000143f1f0299 */ /* 0x000fc40008011611 */
[----:B------:R-:W-:Y:S01]  /*10a10*/  @UP0 USHF.R.U32.HI UR19, URZ, UR24, UR25 ;  /* 0x000000183f130299 */ /* 0x000fe20008011619 */
[----:B------:R-:W-:Y:S02]  /*10a20*/  @UP1 ULDC.64 UR16, c[0x0][0x390] ;  /* 0x0000e40000101ab9 */ /* 0x000fe40000000a00 */
[----:B------:R-:W-:Y:S01]  /*10a30*/  @UP1 ULDC.64 UR24, c[0x0][0x390] ;  /* 0x0000e40000181ab9 */ /* 0x000fe20000000a00 */
[----:B------:R-:W-:Y:S02]  /*10a40*/  UIMAD.WIDE.U32 UR20, UR31, UR16, URZ ;  /* 0x000000101f1472a5 */ /* 0x000fe4000f8e003f */
[----:B------:R-:W-:Y:S02]  /*10a50*/  UIMAD.WIDE.U32 UR26, UR19, UR24, URZ ;  /* 0x00000018131a72a5 */ /* 0x000fe4000f8e003f */
[----:B------:R-:W-:Y:S01]  /*10a60*/  UMOV UR29, UR19 ;  /* 0x00000013001d7c82 */ /* 0x000fe20008000000 */
[----:B------:R-:W-:Y:S02]  /*10a70*/  UIADD3 UR24, UR8, 0x7400, URZ ;  /* 0x0000740008187890 */ /* 0x000fe4000fffe03f */
[----:B------:R-:W-:Y:S01]  /*10a80*/  @UP1 USHF.R.U32.HI UR29, URZ, UR25, UR27 ;  /* 0x000000193f1d1299 */ /* 0x000fe2000801161b */
[----:B------:R-:W-:Y:S01]  /*10a90*/  @UP1 UMOV UR16, UR21 ;  /* 0x0000001500101c82 */ /* 0x000fe20008000000 */
[----:B------:R-:W-:Y:S01]  /*10aa0*/  UMOV UR21, UR31 ;  /* 0x0000001f00157c82 */ /* 0x000fe20008000000 */
[----:B------:R-:W-:-:S02]  /*10ab0*/  @UP1 USHF.R.U32.HI UR21, URZ, UR17, UR16 ;  /* 0x000000113f151299 */ /* 0x000fc40008011610 */
[----:B------:R-:W-:Y:S02]  /*10ac0*/  UIADD3 UR16, -UR19, URZ, URZ ;  /* 0x0000003f13107290 */ /* 0x000fe4000fffe13f */
[----:B------:R-:W-:Y:S01]  /*10ad0*/  UIADD3 UR20, -UR29, URZ, URZ ;  /* 0x0000003f1d147290 */ /* 0x000fe2000fffe13f */
[----:B------:R-:W-:Y:S01]  /*10ae0*/  @UP0 ULDC UR26, c[0x0][0x384] ;  /* 0x0000e100001a0ab9 */ /* 0x000fe20000000800 */
[----:B------:R-:W-:Y:S02]  /*10af0*/  UIMAD UR16, UR22, UR16, UR28 ;  /* 0x00000010161072a4 */ /* 0x000fe4000f8e021c */
[----:B------:R-:W-:Y:S02]  /*10b00*/  UIMAD.WIDE.U32 UR26, UR32, UR26, URZ ;  /* 0x0000001a201a72a5 */ /* 0x000fe4000f8e003f */
[----:B------:R-:W-:Y:S01]  /*10b10*/  UIMAD UR20, UR23, UR20, UR19 ;  /* 0x00000014171472a4 */ /* 0x000fe2000f8e0213 */
[----:B------:R-:W-:Y:S01]  /*10b20*/  @UP0 ULDC UR17, c[0x0][0x388] ;  /* 0x0000e20000110ab9 */ /* 0x000fe20000000800 */
[----:B------:R-:W-:Y:S01]  /*10b30*/  UMOV UR25, UR9 ;  /* 0x0000000900197c82 */ /* 0x000fe20008000000 */
[----:B------:R-:W-:-:S02]  /*10b40*/  @UP0 USHF.R.U32.HI UR32, URZ, UR17, UR27 ;  /* 0x000000113f200299 */ /* 0x000fc4000801161b */
[----:B------:R-:W-:Y:S02]  /*10b50*/  UIMAD UR27, UR16, UR6, UR4 ;  /* 0x00000006101b72a4 */ /* 0x000fe4000f8e0204 */
[----:B------:R-:W-:Y:S02]  /*10b60*/  UIMAD UR28, UR20, UR7, UR5 ;  /* 0x00000007141c72a4 */ /* 0x000fe4000f8e0205 */
[----:B------:R-:W-:Y:S02]  /*10b70*/  UIADD3 UR17, -UR31, URZ, URZ ;  /* 0x0000003f1f117290 */ /* 0x000fe4000fffe13f */
[----:B------:R-:W-:Y:S02]  /*10b80*/  UIADD3 UR16, -UR21, URZ, URZ ;  /* 0x0000003f15107290 */ /* 0x000fe4000fffe13f */
[----:B------:R-:W-:Y:S02]  /*10b90*/  UIMAD UR17, UR22, UR17, UR37 ;  /* 0x00000011161172a4 */ /* 0x000fe4000f8e0225 */
[----:B------:R-:W-:Y:S01]  /*10ba0*/  UIMAD UR20, UR23, UR16, UR31 ;  /* 0x00000010171472a4 */ /* 0x000fe2000f8e021f */
[----:B------:R-:W-:Y:S01]  /*10bb0*/  UMOV UR26, UR18 ;  /* 0x00000012001a7c82 */ /* 0x000fe20008000000 */
[----:B------:R-:W-:Y:S01]  /*10bc0*/  UIADD3 UR16, UR8, 0x7c00, URZ ;  /* 0x00007c0008107890 */ /* 0x000fe2000fffe03f */
[----:B------:R0:W-:Y:S01]  /*10bd0*/  UTMALDG.4D.IM2COL [UR24], [UR14], UR30 ;  /* 0x000000180e0073b4 */ /* 0x0001e2000805801e */
[----:B------:R-:W-:-:S02]  /*10be0*/  UIMAD UR19, UR17, UR6, UR4 ;  /* 0x00000006111372a4 */ /* 0x000fc4000f8e0204 */
[----:B------:R-:W-:Y:S01]  /*10bf0*/  UIMAD UR20, UR20, UR7, UR5 ;  /* 0x00000007141472a4 */ /* 0x000fe2000f8e0205 */
[----:B------:R-:W-:Y:S01]  /*10c00*/  UMOV UR17, UR9 ;  /* 0x0000000900117c82 */ /* 0x000fe20008000000 */
[----:B------:R-:W-:Y:S01]  /*10c10*/  UMOV UR37, UR11 ;  /* 0x0000000b00257c82 */ /* 0x000fe20008000000 */
[----:B------:R-:W-:-:S06]  /*10c20*/  UMOV UR35, UR48 ;  /* 0x0000003000237c82 */ /* 0x000fcc0008000000 */
[----:B------:R1:W-:Y:S01]  /*10c30*/  UTMALDG.4D.IM2COL [UR16], [UR14], UR30 ;  /* 0x000000100e0073b4 */ /* 0x0003e2000805801e */
[----:B0-----:R-:W-:Y:S01]  /*10c40*/  @UP1 ULDC.64 UR24, c[0x0][0x390] ;  /* 0x0000e40000181ab9 */ /* 0x001fe20000000a00 */
[----:B------:R-:W-:Y:S02]  /*10c50*/  UIADD3 UR27, -UR32, URZ, URZ ;  /* 0x0000003f201b7290 */ /* 0x000fe4000fffe13f */
[----:B------:R-:W-:Y:S02]  /*10c60*/  UIMAD.WIDE.U32 UR28, UR32, UR24, URZ ;  /* 0x00000018201c72a5 */ /* 0x000fe4000f8e003f */
[----:B------:R-:W-:Y:S01]  /*10c70*/  UIMAD UR27, UR22, UR27, UR10 ;  /* 0x0000001b161b72a4 */ /* 0x000fe2000f8e020a */
[----:B------:R-:W-:Y:S01]  /*10c80*/  R2UR UR10, R45 ;  /* 0x000000002d0a72ca */ /* 0x000fe200000e0000 */
[----:B------:R-:W-:-:S03]  /*10c90*/  UMOV UR26, UR36 ;  /* 0x00000024001a7c82 */ /* 0x000fc60008000000 */
[----:B------:R-:W-:Y:S01]  /*10ca0*/  @UP1 UMOV UR31, UR29 ;  /* 0x0000001d001f1c82 */ /* 0x000fe20008000000 */
[----:B-1----:R-:W-:Y:S01]  /*10cb0*/  UMOV UR21, UR32 ;  /* 0x0000002000157c82 */ /* 0x002fe20008000000 */
[----:B------:R-:W-:Y:S02]  /*10cc0*/  @UP1 USHF.R.U32.HI UR21, URZ, UR25, UR31 ;  /* 0x000000193f151299 */ /* 0x000fe4000801161f */
[----:B------:R-:W-:Y:S02]  /*10cd0*/  UIADD3 UR16, UR8, 0x8400, URZ ;  /* 0x0000840008107890 */ /* 0x000fe4000fffe03f */
[----:B------:R-:W-:Y:S02]  /*10ce0*/  UIADD3 UR24, -UR21, URZ, URZ ;  /* 0x0000003f15187290 */ /* 0x000fe4000fffe13f */
[----:B------:R-:W-:Y:S02]  /*10cf0*/  UIMAD UR19, UR27, UR6, UR4 ;  /* 0x000000061b1372a4 */ /* 0x000fe4000f8e0204 */
[----:B------:R-:W-:Y:S01]  /*10d00*/  UIMAD UR20, UR23, UR24, UR32 ;  /* 0x00000018171472a4 */ /* 0x000fe2000f8e0220 */
[----:B------:R-:W-:Y:S01]  /*10d10*/  @UP0 ULDC UR25, c[0x0][0x384] ;  /* 0x0000e10000190ab9 */ /* 0x000fe20000000800 */
[----:B------:R-:W-:-:S02]  /*10d20*/  @UP0 ULDC UR27, c[0x0][0x388] ;  /* 0x0000e200001b0ab9 */ /* 0x000fc40000000800 */
[----:B------:R-:W-:Y:S02]  /*10d30*/  UIMAD UR20, UR20, UR7, UR5 ;  /* 0x00000007141472a4 */ /* 0x000fe4000f8e0205 */
[----:B------:R-:W-:Y:S01]  /*10d40*/  UIMAD.WIDE.U32 UR24, UR36, UR25, URZ ;  /* 0x00000019241872a5 */ /* 0x000fe2000f8e003f */
[----:B------:R-:W-:Y:S01]  /*10d50*/  UMOV UR31, UR34 ;  /* 0x00000022001f7c82 */ /* 0x000fe20008000000 */
[----:B------:R-:W-:Y:S02]  /*10d60*/  UMOV UR32, UR46 ;  /* 0x0000002e00207c82 */ /* 0x000fe40008000000 */
[----:B------:R-:W-:Y:S01]  /*10d70*/  @UP0 USHF.R.U32.HI UR26, URZ, UR27, UR25 ;  /* 0x0000001b3f1a0299 */ /* 0x000fe20008011619 */
[----:B------:R-:W-:Y:S02]  /*10d80*/  UMOV UR36, UR47 ;  /* 0x0000002f00247c82 */ /* 0x000fe40008000000 */
[----:B------:R-:W-:Y:S01]  /*10d90*/  @UP0 ULDC UR27, c[0x0][0x384] ;  /* 0x0000e100001b0ab9 */ /* 0x000fe20000000800 */
[----:B------:R0:W-:Y:S01]  /*10da0*/  UTMALDG.4D.IM2COL [UR16], [UR14], UR30 ;  /* 0x000000100e0073b4 */ /* 0x0001e2000805801e */
[----:B------:R-:W-:-:S02]  /*10db0*/  @UP1 ULDC.64 UR24, c[0x0][0x390] ;  /* 0x0000e40000181ab9 */ /* 0x000fc40000000a00 */
[----:B------:R-:W-:Y:S01]  /*10dc0*/  UMOV UR29, UR26 ;  /* 0x0000001a001d7c82 */ /* 0x000fe20008000000 */
[----:B0-----:R-:W-:Y:S01]  /*10dd0*/  UIMAD.WIDE.U32 UR20, UR13, UR27, URZ ;  /* 0x0000001b0d1472a5 */ /* 0x001fe2000f8e003f */
[----:B------:R-:W-:Y:S01]  /*10de0*/  @UP0 ULDC UR19, c[0x0][0x388] ;  /* 0x0000e20000130ab9 */ /* 0x000fe20000000800 */
[----:B------:R-:W-:Y:S02]  /*10df0*/  UIMAD.WIDE.U32 UR16, UR26, UR24, URZ ;  /* 0x000000181a1072a5 */ /* 0x000fe4000f8e003f */
[----:B------:R-:W-:Y:S02]  /*10e00*/  @UP0 USHF.R.U32.HI UR13, URZ, UR19, UR21 ;  /* 0x000000133f0d0299 */ /* 0x000fe40008011615 */
[----:B------:R-:W-:Y:S02]  /*10e10*/  UIADD3 UR19, -UR26, URZ, URZ ;  /* 0x0000003f1a137290 */ /* 0x000fe4000fffe13f */
[----:B------:R-:W-:Y:S01]  /*10e20*/  UIMAD.WIDE.U32 UR20, UR13, UR38, URZ ;  /* 0x000000260d1472a5 */ /* 0x000fe2000f8e003f */
[----:B------:R-:W-:Y:S01]  /*10e30*/  @UP1 UMOV UR27, UR17 ;  /* 0x00000011001b1c82 */ /* 0x000fe20008000000 */
[----:B------:R-:W-:-:S02]  /*10e40*/  UIADD3 UR24, UR8, 0x8c00, URZ ;  /* 0x00008c0008187890 */ /* 0x000fc4000fffe03f */
[----:B------:R-:W-:-:S03]  /*10e50*/  @UP1 USHF.R.U32.HI UR29, URZ, UR25, UR27 ;  /* 0x000000193f1d1299 */ /* 0x000fc6000801161b */
[----:B------:R-:W-:Y:S01]  /*10e60*/  @UP1 UMOV UR20, UR21 ;  /* 0x0000001500141c82 */ /* 0x000fe20008000000 */
[----:B------:R-:W-:Y:S01]  /*10e70*/  UMOV UR21, UR13 ;  /* 0x0000000d00157c82 */ /* 0x000fe20008000000 */
[----:B------:R-:W-:Y:S02]  /*10e80*/  @UP1 USHF.R.U32.HI UR21, URZ, UR39, UR20 ;  /* 0x000000273f151299 */ /* 0x000fe40008011614 */
[----:B------:R-:W-:Y:S02]  /*10e90*/  UIADD3 UR17, -UR29, URZ, URZ ;  /* 0x0000003f1d117290 */ /* 0x000fe4000fffe13f */
[----:B------:R-:W-:Y:S01]  /*10ea0*/  UIMAD UR27, UR22, UR19, UR10 ;  /* 0x00000013161b72a4 */ /* 0x000fe2000f8e020a */
[----:B------:R-:W-:Y:S01]  /*10eb0*/  R2UR UR10, R47 ;  /* 0x000000002f0a72ca */ /* 0x000fe200000e0000 */
[----:B------:R-:W-:Y:S02]  /*10ec0*/  UIADD3 UR19, -UR13, URZ, URZ ;  /* 0x0000003f0d137290 */ /* 0x000fe4000fffe13f */
[----:B------:R-:W-:-:S02]  /*10ed0*/  UIADD3 UR20, -UR21, URZ, URZ ;  /* 0x0000003f15147290 */ /* 0x000fc4000fffe13f */
[----:B------:R-:W-:Y:S02]  /*10ee0*/  UIMAD UR17, UR23, UR17, UR26 ;  /* 0x00000011171172a4 */ /* 0x000fe4000f8e021a */
[----:B------:R-:W-:Y:S02]  /*10ef0*/  UIMAD UR19, UR22, UR19, UR45 ;  /* 0x00000013161372a4 */ /* 0x000fe4000f8e022d */
[----:B------:R-:W-:Y:S02]  /*10f00*/  UIMAD UR20, UR23, UR20, UR13 ;  /* 0x00000014171472a4 */ /* 0x000fe4000f8e020d */
[----:B------:R-:W-:Y:S02]  /*10f10*/  UIMAD UR27, UR27, UR6, UR4 ;  /* 0x000000061b1b72a4 */ /* 0x000fe4000f8e0204 */
[----:B------:R-:W-:Y:S02]  /*10f20*/  UIMAD UR28, UR17, UR7, UR5 ;  /* 0x00000007111c72a4 */ /* 0x000fe4000f8e0205 */
[----:B------:R-:W-:-:S02]  /*10f30*/  UIADD3 UR16, UR8, 0x9400, URZ ;  /* 0x0000940008107890 */ /* 0x000fc4000fffe03f */
[----:B------:R-:W-:Y:S02]  /*10f40*/  UIMAD UR19, UR19, UR6, UR4 ;  /* 0x00000006131372a4 */ /* 0x000fe4000f8e0204 */
[----:B------:R-:W-:Y:S01]  /*10f50*/  UIMAD UR20, UR20, UR7, UR5 ;  /* 0x00000007141472a4 */ /* 0x000fe2000f8e0205 */
[----:B------:R-:W-:Y:S01]  /*10f60*/  UMOV UR25, UR9 ;  /* 0x0000000900197c82 */ /* 0x000fe20008000000 */
[----:B------:R-:W-:Y:S01]  /*10f70*/  UMOV UR26, UR18 ;  /* 0x00000012001a7c82 */ /* 0x000fe20008000000 */
[----:B------:R-:W-:Y:S01]  /*10f80*/  UMOV UR17, UR9 ;  /* 0x0000000900117c82 */ /* 0x000fe20008000000 */
[----:B------:R0:W-:Y:S01]  /*10f90*/  UTMALDG.4D.IM2COL [UR24], [UR14], UR30 ;  /* 0x000000180e0073b4 */ /* 0x0001e2000805801e */
[----:B------:R-:W-:Y:S01]  /*10fa0*/  @UP0 ULDC UR13, c[0x0][0x384] ;  /* 0x0000e100000d0ab9 */ /* 0x000fe20000000800 */
[----:B------:R-:W-:Y:S01]  /*10fb0*/  @UP0 ULDC UR38, c[0x0][0x384] ;  /* 0x0000e10000260ab9 */ /* 0x000fe20000000800 */
[----:B------:R-:W-:Y:S01]  /*10fc0*/  @UP0 ULDC UR45, c[0x0][0x384] ;  /* 0x0000e100002d0ab9 */ /* 0x000fe20000000800 */
[----:B------:R-:W-:Y:S01]  /*10fd0*/  UIMAD.WIDE.U32 UR38, UR11, UR38, URZ ;  /* 0x000000260b2672a5 */ /* 0x000fe2000f8e003f */
[----:B------:R1:W-:Y:S06]  /*10fe0*/  UTMALDG.4D.IM2COL [UR16], [UR14], UR30 ;  /* 0x000000100e0073b4 */ /* 0x0003ec000805801e */
[----:B------:R-:W-:Y:S01]  /*10ff0*/  @UP0 ULDC UR38, c[0x0][0x388] ;  /* 0x0000e20000260ab9 */ /* 0x000fe20000000800 */
[----:B0-----:R-:W-:Y:S01]  /*11000*/  @UP0 ULDC UR24, c[0x0][0x384] ;  /* 0x0000e10000180ab9 */ /* 0x001fe20000000800 */
[----:B------:R-:W-:Y:S01]  /*11010*/  @UP0 ULDC UR25, c[0x0][0x388] ;  /* 0x0000e20000190ab9 */ /* 0x000fe20000000800 */
[----:B------:R-:W-:Y:S01]  /*11020*/  @UP1 ULDC.64 UR26, c[0x0][0x390] ;  /* 0x0000e400001a1ab9 */ /* 0x000fe20000000a00 */
[----:B-1----:R-:W-:-:S02]  /*11030*/  UIMAD.WIDE.U32 UR16, UR34, UR13, URZ ;  /* 0x0000000d221072a5 */ /* 0x002fc4000f8e003f */
[----:B------:R-:W-:Y:S01]  /*11040*/  UIMAD.WIDE.U32 UR20, UR12, UR24, URZ ;  /* 0x000000180c1472a5 */ /* 0x000fe2000f8e003f */
[----:B------:R-:W-:Y:S01]  /*11050*/  @UP0 ULDC UR13, c[0x0][0x388] ;  /* 0x0000e200000d0ab9 */ /* 0x000fe20000000800 */
[----:B------:R-:W-:Y:S02]  /*11060*/  UMOV UR34, UR52 ;  /* 0x0000003400227c82 */ /* 0x000fe40008000000 */
[----:B------:R-:W-:Y:S01]  /*11070*/  @UP0 USHF.R.U32.HI UR12, URZ, UR13, UR21 ;  /* 0x0000000d3f0c0299 */ /* 0x000fe20008011615 */
[----:B------:R-:W-:Y:S01]  /*11080*/  @UP0 UMOV UR24, UR17 ;  /* 0x0000001100180c82 */ /* 0x000fe20008000000 */
[----:B------:R-:W-:Y:S01]  /*11090*/  @UP1 ULDC.64 UR16, c[0x0][0x390] ;  /* 0x0000e40000101ab9 */ /* 0x000fe20000000a00 */
[----:B------:R-:W-:Y:S02]  /*110a0*/  @UP0 USHF.R.U32.HI UR31, URZ, UR25, UR24 ;  /* 0x000000193f1f0299 */ /* 0x000fe40008011618 */
[----:B------:R-:W-:Y:S02]  /*110b0*/  UIMAD.WIDE.U32 UR20, UR12, UR16, URZ ;  /* 0x000000100c1472a5 */ /* 0x000fe4000f8e003f */
[----:B------:R-:W-:-:S02]  /*110c0*/  UIMAD.WIDE.U32 UR28, UR31, UR26, URZ ;  /* 0x0000001a1f1c72a5 */ /* 0x000fc4000f8e003f */
[----:B------:R-:W-:Y:S02]  /*110d0*/  UIADD3 UR11, -UR12, URZ, URZ ;  /* 0x0000003f0c0b7290 */ /* 0x000fe4000fffe13f */
[----:B------:R-:W-:Y:S01]  /*110e0*/  UIADD3 UR24, UR8, 0x9c00, URZ ;  /* 0x00009c0008187890 */ /* 0x000fe2000fffe03f */
[----:B------:R-:W-:Y:S02]  /*110f0*/  @UP1 UMOV UR19, UR21 ;  /* 0x0000001500131c82 */ /* 0x000fe40008000000 */
[----:B------:R-:W-:Y:S01]  /*11100*/  @UP1 UMOV UR13, UR29 ;  /* 0x0000001d000d1c82 */ /* 0x000fe20008000000 */
[----:B------:R-:W-:Y:S01]  /*11110*/  UMOV UR29, UR31 ;  /* 0x0000001f001d7c82 */ /* 0x000fe20008000000 */
[----:B------:R-:W-:Y:S02]  /*11120*/  @UP1 USHF.R.U32.HI UR29, URZ, UR27, UR13 ;  /* 0x0000001b3f1d1299 */ /* 0x000fe4000801160d */
[----:B------:R-:W-:Y:S01]  /*11130*/  UIADD3 UR13, -UR31, URZ, URZ ;  /* 0x0000003f1f0d7290 */ /* 0x000fe2000fffe13f */
[----:B------:R-:W-:Y:S01]  /*11140*/  UMOV UR21, UR12 ;  /* 0x0000000c00157c82 */ /* 0x000fe20008000000 */
[----:B------:R-:W-:-:S02]  /*11150*/  @UP1 USHF.R.U32.HI UR21, URZ, UR17, UR19 ;  /* 0x000000113f151299 */ /* 0x000fc40008011613 */
[----:B------:R-:W-:Y:S01]  /*11160*/  UIMAD UR13, UR22, UR13, UR10 ;  /* 0x0000000d160d72a4 */ /* 0x000fe2000f8e020a */
[----:B------:R-:W-:Y:S01]  /*11170*/  R2UR UR10, R48 ;  /* 0x00000000300a72ca */ /* 0x000fe200000e0000 */
[----:B------:R-:W-:Y:S02]  /*11180*/  UIADD3 UR17, -UR29, URZ, URZ ;  /* 0x0000003f1d117290 */ /* 0x000fe4000fffe13f */
[----:B------:R-:W-:Y:S02]  /*11190*/  UIMAD UR27, UR13, UR6, UR4 ;  /* 0x000000060d1b72a4 */ /* 0x000fe4000f8e0204 */
[----:B------:R-:W-:Y:S02]  /*111a0*/  UIADD3 UR13, -UR21, URZ, URZ ;  /* 0x0000003f150d7290 */ /* 0x000fe4000fffe13f */
[----:B------:R-:W-:Y:S02]  /*111b0*/  UIMAD UR17, UR23, UR17, UR31 ;  /* 0x00000011171172a4 */ /* 0x000fe4000f8e021f */
[----:B------:R-:W-:-:S02]  /*111c0*/  UIMAD UR13, UR23, UR13, UR12 ;  /* 0x0000000d170d72a4 */ /* 0x000fc4000f8e020c */
[----:B------:R-:W-:Y:S02]  /*111d0*/  UIMAD UR28, UR17, UR7, UR5 ;  /* 0x00000007111c72a4 */ /* 0x000fe4000f8e0205 */
[----:B------:R-:W-:Y:S01]  /*111e0*/  UIMAD UR11, UR22, UR11, UR10 ;  /* 0x0000000b160b72a4 */ /* 0x000fe2000f8e020a */
[----:B------:R-:W-:Y:S01]  /*111f0*/  R2UR UR10, R49 ;  /* 0x00000000310a72ca */ /* 0x000fe200000e0000 */
[----:B------:R-:W-:Y:S02]  /*11200*/  UIADD3 UR16, UR8, 0xa400, URZ ;  /* 0x0000a40008107890 */ /* 0x000fe4000fffe03f */
[----:B------:R-:W-:Y:S02]  /*11210*/  UIMAD UR19, UR11, UR6, UR4 ;  /* 0x000000060b1372a4 */ /* 0x000fe4000f8e0204 */
[----:B------:R-:W-:Y:S01]  /*11220*/  UIMAD UR20, UR13, UR7, UR5 ;  /* 0x000000070d1472a4 */ /* 0x000fe2000f8e0205 */
[----:B------:R-:W-:Y:S01]  /*11230*/  @UP0 ULDC UR11, c[0x0][0x388] ;  /* 0x0000e200000b0ab9 */ /* 0x000fe20000000800 */
[----:B------:R-:W-:Y:S01]  /*11240*/  UMOV UR25, UR9 ;  /* 0x0000000900197c82 */ /* 0x000fe20008000000 */
[----:B------:R-:W-:Y:S01]  /*11250*/  UMOV UR26, UR18 ;  /* 0x00000012001a7c82 */ /* 0x000fe20008000000 */
[----:B------:R-:W-:Y:S01]  /*11260*/  @UP0 USHF.R.U32.HI UR37, URZ, UR11, UR39 ;  /* 0x0000000b3f250299 */ /* 0x000fe20008011627 */
[----:B------:R0:W-:Y:S01]  /*11270*/  UTMALDG.4D.IM2COL [UR24], [UR14], UR30 ;  /* 0x000000180e0073b4 */ /* 0x0001e2000805801e */
[----:B------:R-:W-:Y:S01]  /*11280*/  UMOV UR17, UR9 ;  /* 0x0000000900117c82 */ /* 0x000fe20008000000 */
[----:B------:R-:W-:Y:S01]  /*11290*/  @UP0 ULDC UR39, c[0x0][0x384] ;  /* 0x0000e10000270ab9 */ /* 0x000fe20000000800 */
[----:B------:R-:W-:Y:S01]  /*112a0*/  UMOV UR12, UR55 ;  /* 0x00000037000c7c82 */ /* 0x000fe20008000000 */
[----:B------:R-:W-:Y:S01]  /*112b0*/  UMOV UR31, UR53 ;  /* 0x00000035001f7c82 */ /* 0x000fe20008000000 */
[----:B------:R-:W-:Y:S01]  /*112c0*/  UMOV UR13, UR54 ;  /* 0x00000036000d7c82 */ /* 0x000fe20008000000 */
[----:B------:R-:W-:Y:S01]  /*112d0*/  UMOV UR11, UR59 ;  /* 0x0000003b000b7c82 */ /* 0x000fe20008000000 */
[----:B------:R1:W-:Y:S01]  /*112e0*/  UTMALDG.4D.IM2COL [UR16], [UR14], UR30 ;  /* 0x000000100e0073b4 */ /* 0x0003e2000805801e */
[----:B0-----:R-:W-:Y:S01]  /*112f0*/  @UP1 ULDC.64 UR24, c[0x0][0x390] ;  /* 0x0000e40000181ab9 */ /* 0x001fe20000000a00 */
[----:B------:R-:W-:Y:S01]  /*11300*/  @UP0 ULDC UR28, c[0x0][0x388] ;  /* 0x0000e200001c0ab9 */ /* 0x000fe20000000800 */
[----:B------:R-:W-:Y:S01]  /*11310*/  @UP0 ULDC UR27, c[0x0][0x384] ;  /* 0x0000e100001b0ab9 */ /* 0x000fe20000000800 */
[----:B-1----:R-:W-:-:S02]  /*11320*/  UIMAD.WIDE.U32 UR16, UR37, UR24, URZ ;  /* 0x00000018251072a5 */ /* 0x002fc4000f8e003f */
[----:B------:R-:W-:Y:S01]  /*11330*/  UMOV UR21, UR37 ;  /* 0x0000002500157c82 */ /* 0x000fe20008000000 */
[----:B------:R-:W-:Y:S01]  /*11340*/  UIADD3 UR19, -UR37, URZ, URZ ;  /* 0x0000003f25137290 */ /* 0x000fe2000fffe13f */
[----:B------:R-:W-:Y:S01]  /*11350*/  @UP0 ULDC UR24, c[0x0][0x384] ;  /* 0x0000e10000180ab9 */ /* 0x000fe20000000800 */
[----:B------:R-:W-:Y:S02]  /*11360*/  UIADD3 UR16, UR8, 0xac00, URZ ;  /* 0x0000ac0008107890 */ /* 0x000fe4000fffe03f */
[----:B------:R-:W-:Y:S01]  /*11370*/  @UP1 UMOV UR26, UR17 ;  /* 0x00000011001a1c82 */ /* 0x000fe20008000000 */
[----:B------:R-:W-:Y:S01]  /*11380*/  UIMAD UR19, UR22, UR19, UR10 ;  /* 0x00000013161372a4 */ /* 0x000fe2000f8e020a */
[----:B------:R-:W-:Y:S01]  /*11390*/  R2UR UR10, R50 ;  /* 0x00000000320a72ca */ /* 0x000fe200000e0000 */
[----:B------:R-:W-:Y:S02]  /*113a0*/  @UP1 USHF.R.U32.HI UR21, URZ, UR25, UR26 ;  /* 0x000000193f151299 */ /* 0x000fe4000801161a */
[----:B------:R-:W-:-:S02]  /*113b0*/  UIMAD UR19, UR19, UR6, UR4 ;  /* 0x00000006131372a4 */ /* 0x000fc4000f8e0204 */
[----:B------:R-:W-:Y:S02]  /*113c0*/  UIADD3 UR20, -UR21, URZ, URZ ;  /* 0x0000003f15147290 */ /* 0x000fe4000fffe13f */
[----:B------:R-:W-:Y:S02]  /*113d0*/  UIMAD.WIDE.U32 UR24, UR33, UR24, URZ ;  /* 0x00000018211872a5 */ /* 0x000fe4000f8e003f */
[----:B------:R-:W-:Y:S01]  /*113e0*/  UIMAD UR20, UR23, UR20, UR37 ;  /* 0x00000014171472a4 */ /* 0x000fe2000f8e0225 */
[----:B------:R-:W-:Y:S01]  /*113f0*/  UMOV UR17, UR9 ;  /* 0x0000000900117c82 */ /* 0x000fe20008000000 */
[----:B------:R-:W-:Y:S02]  /*11400*/  @UP0 USHF.R.U32.HI UR33, URZ, UR28, UR25 ;  /* 0x0000001c3f210299 */ /* 0x000fe40008011619 */
[----:B------:R-:W-:Y:S01]  /*11410*/  UIMAD UR20, UR20, UR7, UR5 ;  /* 0x00000007141472a4 */ /* 0x000fe2000f8e0205 */
[----:B------:R-:W-:Y:S01]  /*11420*/  @UP1 ULDC.64 UR24, c[0x0][0x390] ;  /* 0x0000e40000181ab9 */ /* 0x000fe20000000a00 */
[----:B------:R-:W-:Y:S01]  /*11430*/  @UP0 ULDC UR26, c[0x0][0x388] ;  /* 0x0000e200001a0ab9 */ /* 0x000fe20000000800 */
[----:B------:R-:W-:-:S02]  /*11440*/  @UP0 ULDC UR37, c[0x0][0x388] ;  /* 0x0000e20000250ab9 */ /* 0x000fc40000000800 */
[----:B------:R-:W-:-:S04]  /*11450*/  UMOV UR29, UR33 ;  /* 0x00000021001d7c82 */ /* 0x000fc80008000000 */
[----:B------:R0:W-:Y:S02]  /*11460*/  UTMALDG.4D.IM2COL [UR16], [UR14], UR30 ;  /* 0x000000100e0073b4 */ /* 0x0001e4000805801e */
[----:B0-----:R-:W-:Y:S02]  /*11470*/  UIMAD.WIDE.U32 UR20, UR46, UR27, URZ ;  /* 0x0000001b2e1472a5 */ /* 0x001fe4000f8e003f */
[----:B------:R-:W-:Y:S02]  /*11480*/  UIMAD.WIDE.U32 UR16, UR33, UR24, URZ ;  /* 0x00000018211072a5 */ /* 0x000fe4000f8e003f */
[----:B------:R-:W-:Y:S02]  /*11490*/  @UP0 USHF.R.U32.HI UR32, URZ, UR26, UR21 ;  /* 0x0000001a3f200299 */ /* 0x000fe40008011615 */
[----:B------:R-:W-:Y:S02]  /*114a0*/  UIADD3 UR19, -UR33, URZ, URZ ;  /* 0x0000003f21137290 */ /* 0x000fe4000fffe13f */
[----:B------:R-:W-:Y:S01]  /*114b0*/  UIMAD.WIDE.U32 UR20, UR32, UR40, URZ ;  /* 0x00000028201472a5 */ /* 0x000fe2000f8e003f */
[----:B------:R-:W-:Y:S01]  /*114c0*/  @UP1 UMOV UR27, UR17 ;  /* 0x00000011001b1c82 */ /* 0x000fe20008000000 */
[----:B------:R-:W-:-:S02]  /*114d0*/  UIADD3 UR24, UR8, 0xb400, URZ ;  /* 0x0000b40008187890 */ /* 0x000fc4000fffe03f */
[----:B------:R-:W-:Y:S02]  /*114e0*/  @UP1 USHF.R.U32.HI UR29, URZ, UR25, UR27 ;  /* 0x000000193f1d1299 */ /* 0x000fe4000801161b */
[----:B------:R-:W-:Y:S01]  /*114f0*/  UIMAD UR27, UR22, UR19, UR10 ;  /* 0x00000013161b72a4 */ /* 0x000fe2000f8e020a */
[----:B------:R-:W-:Y:S01]  /*11500*/  R2UR UR10, R51 ;  /* 0x00000000330a72ca */ /* 0x000fe200000e0000 */
[----:B------:R-:W-:Y:S01]  /*11510*/  @UP1 UMOV UR20, UR21 ;  /* 0x0000001500141c82 */ /* 0x000fe20008000000 */
[----:B------:R-:W-:Y:S01]  /*11520*/  UMOV UR21, UR32 ;  /* 0x0000002000157c82 */ /* 0x000fe20008000000 */
[----:B------:R-:W-:Y:S02]  /*11530*/  @UP1 USHF.R.U32.HI UR21, URZ, UR41, UR20 ;  /* 0x000000293f151299 */ /* 0x000fe40008011614 */
[----:B------:R-:W-:Y:S02]  /*11540*/  UIADD3 UR17, -UR29, URZ, URZ ;  /* 0x0000003f1d117290 */ /* 0x000fe4000fffe13f */
[----:B------:R-:W-:-:S02]  /*11550*/  UIADD3 UR19, -UR32, URZ, URZ ;  /* 0x0000003f20137290 */ /* 0x000fc4000fffe13f */
[----:B------:R-:W-:Y:S02]  /*11560*/  UIADD3 UR20, -UR21, URZ, URZ ;  /* 0x0000003f15147290 */ /* 0x000fe4000fffe13f */
[----:B------:R-:W-:Y:S02]  /*11570*/  UIMAD UR17, UR23, UR17, UR33 ;  /* 0x00000011171172a4 */ /* 0x000fe4000f8e0221 */
[----:B------:R-:W-:Y:S02]  /*11580*/  UIMAD UR19, UR22, UR19, UR10 ;  /* 0x00000013161372a4 */ /* 0x000fe4000f8e020a */
[----:B------:R-:W-:Y:S02]  /*11590*/  UIMAD UR20, UR23, UR20, UR32 ;  /* 0x00000014171472a4 */ /* 0x000fe4000f8e0220 */
[----:B------:R-:W-:Y:S02]  /*115a0*/  UIMAD UR27, UR27, UR6, UR4 ;  /* 0x000000061b1b72a4 */ /* 0x000fe4000f8e0204 */
[----:B------:R-:W-:-:S02]  /*115b0*/  UIMAD UR28, UR17, UR7, UR5 ;  /* 0x00000007111c72a4 */ /* 0x000fc4000f8e0205 */
[----:B------:R-:W-:Y:S02]  /*115c0*/  UIADD3 UR16, UR8, 0xbc00, URZ ;  /* 0x0000bc0008107890 */ /* 0x000fe4000fffe03f */
        /* <DEDUP_REMOVED lines=9> */
[----:B------:R-:W-:Y:S01]  /*11660*/  @UP0 ULDC UR40, c[0x0][0x384] ;  /* 0x0000e10000280ab9 */ /* 0x000fe20000000800 */
[----:B------:R-:W-:Y:S01]  /*11670*/  @UP0 ULDC UR46, c[0x0][0x384] ;  /* 0x0000e100002e0ab9 */ /* 0x000fe20000000800 */
[----:B------:R1:W-:Y:S01]  /*11680*/  UTMALDG.4D.IM2COL [UR16], [UR14], UR30 ;  /* 0x000000100e0073b4 */ /* 0x0003e2000805801e */
[----:B0-----:R-:W-:Y:S01]  /*11690*/  UIMAD.WIDE.U32 UR28, UR43, UR42, URZ ;  /* 0x0000002a2b1c72a5 */ /* 0x001fe2000f8e003f */
[----:B------:R-:W-:-:S02]  /*116a0*/  @UP1 ULDC.64 UR26, c[0x0][0x390] ;  /* 0x0000e400001a1ab9 */ /* 0x000fc40000000a00 */
[----:B------:R-:W-:Y:S02]  /*116b0*/  UMOV UR42, UR18 ;  /* 0x00000012002a7c82 */ /* 0x000fe40008000000 */
[----:B------:R-:W-:Y:S01]  /*116c0*/  MOV R17, UR42 ;  /* 0x0000002a00117c02 */ /* 0x000fe20008000f00 */
[----:B-1----:R-:W-:Y:S02]  /*116d0*/  UIMAD.WIDE.U32 UR16, UR47, UR45, URZ ;  /* 0x0000002d2f1072a5 */ /* 0x002fe4000f8e003f */
[----:B------:R-:W-:Y:S01]  /*116e0*/  UIMAD.WIDE.U32 UR20, UR48, UR39, URZ ;  /* 0x00000027301472a5 */ /* 0x000fe2000f8e003f */
[----:B------:R-:W-:Y:S01]  /*116f0*/  @UP0 ULDC UR19, c[0x0][0x388] ;  /* 0x0000e20000130ab9 */ /* 0x000fe20000000800 */
[----:B------:R-:W-:Y:S02]  /*11700*/  @UP0 ULDC UR47, c[0x0][0x384] ;  /* 0x0000e100002f0ab9 */ /* 0x000fe40000000800 */
[----:B------:R-:W-:Y:S01]  /*11710*/  @UP0 USHF.R.U32.HI UR35, URZ, UR44, UR21 ;  /* 0x0000002c3f230299 */ /* 0x000fe20008011615 */
[----:B------:R-:W-:Y:S01]  /*11720*/  R2UR UR44, R52 ;  /* 0x00000000342c72ca */ /* 0x000fe200000e0000 */
[----:B------:R-:W-:Y:S01]  /*11730*/  @UP0 UMOV UR24, UR17 ;  /* 0x0000001100180c82 */ /* 0x000fe20008000000 */
[----:B------:R-:W-:-:S02]  /*11740*/  UIMAD.WIDE.U32 UR20, UR52, UR49, URZ ;  /* 0x00000031341472a5 */ /* 0x000fc4000f8e003f */
[----:B------:R-:W-:Y:S01]  /*11750*/  @UP0 USHF.R.U32.HI UR36, URZ, UR38, UR24 ;  /* 0x000000263f240299 */ /* 0x000fe20008011618 */
[----:B------:R-:W-:Y:S02]  /*11760*/  @UP1 ULDC.64 UR16, c[0x0][0x390] ;  /* 0x0000e40000101ab9 */ /* 0x000fe40000000a00 */
[----:B------:R-:W-:Y:S01]  /*11770*/  @UP1 ULDC.64 UR24, c[0x0][0x390] ;  /* 0x0000e40000181ab9 */ /* 0x000fe20000000a00 */
[----:B------:R-:W-:Y:S01]  /*11780*/  UMOV UR10, UR35 ;  /* 0x00000023000a7c82 */ /* 0x000fe20008000000 */
[----:B------:R-:W-:Y:S02]  /*11790*/  UIMAD.WIDE.U32 UR38, UR36, UR24, URZ ;  /* 0x00000018242672a5 */ /* 0x000fe4000f8e003f */
[----:B------:R-:W-:Y:S01]  /*117a0*/  UMOV UR5, UR36 ;  /* 0x0000002400057c82 */ /* 0x000fe20008000000 */
[----:B------:R-:W-:Y:S02]  /*117b0*/  UIADD3 UR48, UR8, 0xdc00, URZ ;  /* 0x0000dc0008307890 */ /* 0x000fe4000fffe03f */
[----:B------:R-:W-:-:S02]  /*117c0*/  @UP1 USHF.R.U32.HI UR5, URZ, UR25, UR39 ;  /* 0x000000193f051299 */ /* 0x000fc40008011627 */
[----:B------:R-:W-:Y:S01]  /*117d0*/  @UP0 UMOV UR38, UR29 ;  /* 0x0000001d00260c82 */ /* 0x000fe20008000000 */
[----:B------:R-:W-:Y:S01]  /*117e0*/  @UP1 ULDC.64 UR24, c[0x0][0x390] ;  /* 0x0000e40000181ab9 */ /* 0x000fe20000000a00 */
[----:B------:R-:W-:Y:S02]  /*117f0*/  @UP0 USHF.R.U32.HI UR43, URZ, UR33, UR38 ;  /* 0x000000213f2b0299 */ /* 0x000fe40008011626 */
[----:B------:R-:W-:Y:S01]  /*11800*/  UIMAD.WIDE.U32 UR38, UR35, UR16, URZ ;  /* 0x00000010232672a5 */ /* 0x000fe2000f8e003f */
[----:B------:R-:W-:Y:S02]  /*11810*/  @UP1 ULDC.64 UR28, c[0x0][0x390] ;  /* 0x0000e400001c1ab9 */ /* 0x000fe40000000a00 */
[----:B------:R-:W-:Y:S01]  /*11820*/  @UP0 UMOV UR16, UR21 ;  /* 0x0000001500100c82 */ /* 0x000fe20008000000 */
[----:B------:R-:W-:Y:S02]  /*11830*/  @UP1 USHF.R.U32.HI UR10, URZ, UR17, UR39 ;  /* 0x000000113f0a1299 */ /* 0x000fe40008011627 */
[----:B------:R-:W-:-:S02]  /*11840*/  @UP0 USHF.R.U32.HI UR34, URZ, UR32, UR16 ;  /* 0x000000203f220299 */ /* 0x000fc40008011610 */
[----:B------:R-:W-:Y:S02]  /*11850*/  UIMAD.WIDE.U32 UR32, UR43, UR26, URZ ;  /* 0x0000001a2b2072a5 */ /* 0x000fe4000f8e003f */
[----:B------:R-:W-:Y:S01]  /*11860*/  UIMAD.WIDE.U32 UR38, UR55, UR41, URZ ;  /* 0x00000029372672a5 */ /* 0x000fe2000f8e003f */
[----:B------:R-:W-:Y:S01]  /*11870*/  UMOV UR61, UR43 ;  /* 0x0000002b003d7c82 */ /* 0x000fe20008000000 */
[----:B------:R-:W-:Y:S02]  /*11880*/  @UP1 USHF.R.U32.HI UR61, URZ, UR27, UR33 ;  /* 0x0000001b3f3d1299 */ /* 0x000fe40008011621 */
[----:B------:R-:W-:Y:S02]  /*11890*/  UIMAD.WIDE.U32 UR32, UR53, UR40, URZ ;  /* 0x00000028352072a5 */ /* 0x000fe4000f8e003f */
[----:B------:R-:W-:Y:S02]  /*118a0*/  @UP0 USHF.R.U32.HI UR12, URZ, UR37, UR39 ;  /* 0x000000253f0c0299 */ /* 0x000fe40008011627 */
[----:B------:R-:W-:-:S02]  /*118b0*/  UIMAD.WIDE.U32 UR38, UR34, UR24, URZ ;  /* 0x00000018222672a5 */ /* 0x000fc4000f8e003f */
[----:B------:R-:W-:Y:S01]  /*118c0*/  @UP0 USHF.R.U32.HI UR31, URZ, UR19, UR33 ;  /* 0x000000133f1f0299 */ /* 0x000fe20008011621 */
[----:B------:R-:W-:Y:S01]  /*118d0*/  @UP1 ULDC.64 UR20, c[0x0][0x390] ;  /* 0x0000e40000141ab9 */ /* 0x000fe20000000a00 */
[----:B------:R-:W-:Y:S01]  /*118e0*/  UMOV UR53, UR34 ;  /* 0x0000002200357c82 */ /* 0x000fe20008000000 */
[----:B------:R-:W-:Y:S02]  /*118f0*/  @UP1 USHF.R.U32.HI UR53, URZ, UR25, UR39 ;  /* 0x000000193f351299 */ /* 0x000fe40008011627 */
[----:B------:R-:W-:Y:S02]  /*11900*/  UIMAD.WIDE.U32 UR24, UR31, UR20, URZ ;  /* 0x000000141f1872a5 */ /* 0x000fe4000f8e003f */
[----:B------:R-:W-:Y:S01]  /*11910*/  UIMAD.WIDE.U32 UR32, UR12, UR28, URZ ;  /* 0x0000001c0c2072a5 */ /* 0x000fe2000f8e003f */
[----:B------:R-:W-:Y:S01]  /*11920*/  UMOV UR37, UR31 ;  /* 0x0000001f00257c82 */ /* 0x000fe20008000000 */
[----:B------:R-:W-:Y:S02]  /*11930*/  @UP1 USHF.R.U32.HI UR37, URZ, UR21, UR25 ;  /* 0x000000153f251299 */ /* 0x000fe40008011619 */
[----:B------:R-:W-:Y:S01]  /*11940*/  UIMAD.WIDE.U32 UR20, UR54, UR47, URZ ;  /* 0x0000002f361472a5 */ /* 0x000fe2000f8e003f */
[----:B------:R-:W-:Y:S01]  /*11950*/  UMOV UR45, UR12 ;  /* 0x0000000c002d7c82 */ /* 0x000fe20008000000 */
[----:B------:R-:W-:-:S02]  /*11960*/  @UP1 USHF.R.U32.HI UR45, URZ, UR29, UR33 ;  /* 0x0000001d3f2d1299 */ /* 0x000fc40008011621 */
[----:B------:R-:W-:Y:S02]  /*11970*/  UIMAD.WIDE.U32 UR28, UR59, UR46, URZ ;  /* 0x0000002e3b1c72a5 */ /* 0x000fe4000f8e003f */
[----:B------:R-:W-:Y:S01]  /*11980*/  UIADD3 UR28, -UR36, URZ, URZ ;  /* 0x0000003f241c7290 */ /* 0x000fe2000fffe13f */
[----:B------:R-:W-:Y:S01]  /*11990*/  @UP0 UMOV UR19, UR21 ;  /* 0x0000001500130c82 */ /* 0x000fe20008000000 */
[----:B------:R-:W-:Y:S02]  /*119a0*/  @UP1 ULDC.64 UR26, c[0x0][0x390] ;  /* 0x0000e400001a1ab9 */ /* 0x000fe40000000a00 */
[----:B------:R-:W-:Y:S01]  /*119b0*/  UIMAD UR28, UR22, UR28, UR44 ;  /* 0x0000001c161c72a4 */ /* 0x000fe2000f8e022c */
[----:B------:R-:W-:Y:S01]  /*119c0*/  R2UR UR44, R54 ;  /* 0x00000000362c72ca */ /* 0x000fe200000e0000 */
[----:B------:R-:W-:Y:S01]  /*119d0*/  @UP0 USHF.R.U32.HI UR13, URZ, UR50, UR19 ;  /* 0x000000323f0d0299 */ /* 0x000fe20008011613 */
[----:B------:R-:W-:Y:S01]  /*119e0*/  MOV R11, UR45 ;  /* 0x0000002d000b7c02 */ /* 0x000fe20008000f00 */
[----:B------:R-:W-:-:S02]  /*119f0*/  UIADD3 UR59, -UR43, URZ, URZ ;  /* 0x0000003f2b3b7290 */ /* 0x000fc4000fffe13f */
[----:B------:R-:W-:Y:S02]  /*11a00*/  UIMAD.WIDE.U32 UR38, UR13, UR26, URZ ;  /* 0x0000001a0d2672a5 */ /* 0x000fe4000f8e003f */
[----:B------:R-:W-:Y:S02]  /*11a10*/  UIADD3 UR26, -UR35, URZ, URZ ;  /* 0x0000003f231a7290 */ /* 0x000fe4000fffe13f */
[----:B------:R-:W-:Y:S02]  /*11a20*/  @UP0 USHF.R.U32.HI UR11, URZ, UR51, UR29 ;  /* 0x000000333f0b0299 */ /* 0x000fe4000801161d */
[----:B------:R-:W-:Y:S01]  /*11a30*/  UIMAD UR26, UR22, UR26, UR60 ;  /* 0x0000001a161a72a4 */ /* 0x000fe2000f8e023c */
[----:B------:R-:W-:Y:S01]  /*11a40*/  R2UR UR60, R55 ;  /* 0x00000000373c72ca */ /* 0x000fe200000e0000 */
[----:B------:R-:W-:Y:S01]  /*11a50*/  UIMAD UR59, UR22, UR59, UR44 ;  /* 0x0000003b163b72a4 */ /* 0x000fe2000f8e022c */
[----:B------:R-:W-:Y:S01]  /*11a60*/  R2UR UR44, R56 ;  /* 0x00000000382c72ca */ /* 0x000fe200000e0000 */
[----:B------:R-:W-:Y:S01]  /*11a70*/  UIADD3 UR51, -UR34, URZ, URZ ;  /* 0x0000003f22337290 */ /* 0x000fe2000fffe13f */
[----:B------:R-:W-:Y:S01]  /*11a80*/  @UP1 ULDC.64 UR16, c[0x0][0x390] ;  /* 0x0000e40000101ab9 */ /* 0x000fe20000000a00 */
[----:B------:R-:W-:Y:S01]  /*11a90*/  UMOV UR29, UR11 ;  /* 0x0000000b001d7c82 */ /* 0x000fe20008000000 */
[----:B------:R-:W-:-:S02]  /*11aa0*/  UIMAD.WIDE.U32 UR20, UR11, UR16, URZ ;  /* 0x000000100b1472a5 */ /* 0x000fc4000f8e003f */
[----:B------:R-:W-:Y:S02]  /*11ab0*/  UIADD3 UR20, -UR12, URZ, URZ ;  /* 0x0000003f0c147290 */ /* 0x000fe4000fffe13f */
[----:B------:R-:W-:-:S03]  /*11ac0*/  @UP1 USHF.R.U32.HI UR29, URZ, UR17, UR21 ;  /* 0x000000113f1d1299 */ /* 0x000fc60008011615 */
[----:B------:R-:W-:Y:S01]  /*11ad0*/  UIMAD UR51, UR22, UR51, UR60 ;  /* 0x00000033163372a4 */ /* 0x000fe2000f8e023c */
[----:B------:R-:W-:Y:S01]  /*11ae0*/  R2UR UR60, R57 ;  /* 0x00000000393c72ca */ /* 0x000fe200000e0000 */
[----:B------:R-:W-:Y:S01]  /*11af0*/  UIMAD UR20, UR22, UR20, UR44 ;  /* 0x00000014161472a4 */ /* 0x000fe2000f8e022c */
[----:B------:R-:W-:Y:S01]  /*11b00*/  R2UR UR44, R58 ;  /* 0x000000003a2c72ca */ /* 0x000fe200000e0000 */
[----:B------:R-:W-:Y:S01]  /*11b10*/  UIADD3 UR17, -UR31, URZ, URZ ;  /* 0x0000003f1f117290 */ /* 0x000fe2000fffe13f */
[----:B------:R-:W-:Y:S01]  /*11b20*/  UMOV UR21, UR13 ;  /* 0x0000000d00157c82 */ /* 0x000fe20008000000 */
[----:B------:R-:W-:Y:S02]  /*11b30*/  @UP1 USHF.R.U32.HI UR21, URZ, UR27, UR39 ;  /* 0x0000001b3f151299 */ /* 0x000fe40008011627 */
[----:B------:R-:W-:Y:S02]  /*11b40*/  UIADD3 UR27, -UR11, URZ, URZ ;  /* 0x0000003f0b1b7290 */ /* 0x000fe4000fffe13f */
[----:B------:R-:W-:-:S02]  /*11b50*/  UIADD3 UR41, UR8, 0xc400, URZ ;  /* 0x0000c40008297890 */ /* 0x000fc4000fffe03f */
[----:B------:R-:W-:Y:S02]  /*11b60*/  UIADD3 UR55, UR8, 0xcc00, URZ ;  /* 0x0000cc0008377890 */ /* 0x000fe4000fffe03f */
[----:B------:R-:W-:Y:S01]  /*11b70*/  UIMAD UR17, UR22, UR17, UR60 ;  /* 0x00000011161172a4 */ /* 0x000fe2000f8e023c */
[----:B------:R-:W-:Y:S01]  /*11b80*/  R2UR UR60, R59 ;  /* 0x000000003b3c72ca */ /* 0x000fe200000e0000 */
[----:B------:R-:W-:Y:S01]  /*11b90*/  UIADD3 UR40, UR8, 0xe400, URZ ;  /* 0x0000e40008287890 */ /* 0x000fe2000fffe03f */
[----:B------:R-:W-:Y:S01]  /*11ba0*/  IMAD.U32 R20, RZ, RZ, UR41 ;  /* 0x00000029ff147e24 */ /* 0x000fe2000f8e00ff */
[----:B------:R-:W-:Y:S02]  /*11bb0*/  UIADD3 UR32, UR8, 0xec00, URZ ;  /* 0x0000ec0008207890 */ /* 0x000fe4000fffe03f */
[----:B------:R-:W-:Y:S02]  /*11bc0*/  UIADD3 UR24, UR8, 0xf400, URZ ;  /* 0x0000f40008187890 */ /* 0x000fe4000fffe03f */
[----:B------:R-:W-:Y:S01]  /*11bd0*/  UIADD3 UR16, UR8, 0xfc00, URZ ;  /* 0x0000fc0008107890 */ /* 0x000fe2000fffe03f */
[----:B------:R-:W-:Y:S01]  /*11be0*/  MOV R19, UR40 ;  /* 0x0000002800137c02 */ /* 0x000fe20008000f00 */
[----:B------:R-:W-:Y:S01]  /*11bf0*/  UIMAD UR27, UR22, UR27, UR44 ;  /* 0x0000001b161b72a4 */ /* 0x000fe2000f8e022c */
[----:B------:R-:W-:Y:S01]  /*11c00*/  R2UR UR40, R20 ;  /* 0x00000000142872ca */ /* 0x000fe200000e0000 */
[----:B------:R-:W-:Y:S01]  /*11c10*/  UIADD3 UR8, -UR5, URZ, URZ ;  /* 0x0000003f05087290 */ /* 0x000fe2000fffe13f */
[----:B------:R-:W-:Y:S01]  /*11c20*/  MOV R23, UR32 ;  /* 0x0000002000177c02 */ /* 0x000fe20008000f00 */
[----:B------:R-:W-:-:S02]  /*11c30*/  UIADD3 UR44, -UR45, URZ, URZ ;  /* 0x0000003f2d2c7290 */ /* 0x000fc4000fffe13f */
[----:B------:R-:W-:Y:S01]  /*11c40*/  UIMAD UR8, UR23, UR8, UR36 ;  /* 0x00000008170872a4 */ /* 0x000fe2000f8e0224 */
[----:B------:R-:W-:Y:S01]  /*11c50*/  UMOV UR45, UR5 ;  /* 0x00000005002d7c82 */ /* 0x000fe20008000000 */
[----:B------:R-:W-:Y:S01]  /*11c60*/  R2UR UR5, R9 ;  /* 0x00000000090572ca */ /* 0x000fe200000e0000 */
[----:B------:R-:W-:Y:S01]  /*11c70*/  UIADD3 UR25, -UR13, URZ, URZ ;  /* 0x0000003f0d197290 */ /* 0x000fe2000fffe13f */
[----:B------:R-:W-:Y:S01]  /*11c80*/  MOV R9, UR37 ;  /* 0x0000002500097c02 */ /* 0x000fe20008000f00 */
[----:B------:R-:W-:Y:S02]  /*11c90*/  UIADD3 UR36, -UR37, URZ, URZ ;  /* 0x0000003f25247290 */ /* 0x000fe4000fffe13f */
[----:B------:R-:W-:Y:S02]  /*11ca0*/  UIADD3 UR19, -UR10, URZ, URZ ;  /* 0x0000003f0a137290 */ /* 0x000fe4000fffe13f */
[----:B------:R-:W-:Y:S01]  /*11cb0*/  UIMAD UR44, UR23, UR44, UR12 ;  /* 0x0000002c172c72a4 */ /* 0x000fe2000f8e020c */
[----:B------:R-:W-:Y:S01]  /*11cc0*/  R2UR UR12, R61 ;  /* 0x000000003d0c72ca */ /* 0x000fe200000e0000 */
[----:B------:R-:W-:Y:S01]  /*11cd0*/  UIMAD UR25, UR22, UR25, UR60 ;  /* 0x00000019161972a4 */ /* 0x000fe2000f8e023c */
[----:B------:R-:W-:Y:S01]  /*11ce0*/  R2UR UR22, R16 ;  /* 0x00000000101672ca */ /* 0x000fe200000e0000 */
[----:B------:R-:W-:Y:S01]  /*11cf0*/  UIMAD UR36, UR23, UR36, UR31 ;  /* 0x00000024172472a4 */ /* 0x000fe2000f8e021f */
[----:B------:R-:W-:Y:S01]  /*11d00*/  R2UR UR31, R28 ;  /* 0x000000001c1f72ca */ /* 0x000fe200000e0000 */
[----:B------:R-:W-:Y:S01]  /*11d10*/  UIADD3 UR60, -UR61, URZ, URZ ;  /* 0x0000003f3d3c7290 */ /* 0x000fe2000fffe13f */
[----:B------:R-:W-:Y:S01]  /*11d20*/  MOV R12, UR44 ;  /* 0x0000002c000c7c02 */ /* 0x000fe20008000f00 */
[----:B------:R-:W-:-:S02]  /*11d30*/  UIMAD UR19, UR23, UR19, UR35 ;  /* 0x00000013171372a4 */ /* 0x000fc4000f8e0223 */
[----:B------:R-:W-:Y:S01]  /*11d40*/  UIMAD UR60, UR23, UR60, UR43 ;  /* 0x0000003c173c72a4 */ /* 0x000fe2000f8e022b */
[----:B------:R-:W-:Y:S01]  /*11d50*/  MOV R20, UR36 ;  /* 0x0000002400147c02 */ /* 0x000fe20008000f00 */
[----:B------:R-:W-:Y:S02]  /*11d60*/  UIMAD UR28, UR28, UR6, UR4 ;  /* 0x000000061c1c72a4 */ /* 0x000fe4000f8e0204 */
[----:B------:R-:W-:Y:S02]  /*11d70*/  UIMAD UR43, UR20, UR6, UR4 ;  /* 0x00000006142b72a4 */ /* 0x000fe4000f8e0204 */
[----:B------:R-:W-:Y:S02]  /*11d80*/  UIMAD UR44, UR8, UR7, UR5 ;  /* 0x00000007082c72a4 */ /* 0x000fe4000f8e0205 */
[----:B------:R-:W-:Y:S01]  /*11d90*/  UIADD3 UR52, -UR53, URZ, URZ ;  /* 0x0000003f35347290 */ /* 0x000fe2000fffe13f */
[C---:B------:R-:W-:Y:S01]  /*11da0*/  ISETP.NE.AND P2, PT, R8.reuse, UR31, PT ;  /* 0x0000001f08007c0c */ /* 0x040fe2000bf45270 */
[----:B------:R-:W-:Y:S01]  /*11db0*/  UIMAD UR26, UR26, UR6, UR4 ;  /* 0x000000061a1a72a4 */ /* 0x000fe2000f8e0204 */
[----:B------:R-:W-:Y:S01]  /*11dc0*/  MOV R13, UR43 ;  /* 0x0000002b000d7c02 */ /* 0x000fe20008000f00 */
[----:B------:R-:W-:Y:S01]  /*11dd0*/  UIMAD UR35, UR17, UR6, UR4 ;  /* 0x00000006112372a4 */ /* 0x000fe2000f8e0204 */
[----:B------:R-:W-:Y:S01]  /*11de0*/  SEL R8, R8, RZ, P2 ;  /* 0x000000ff08087207 */ /* 0x000fe20001000000 */
[----:B------:R-:W-:-:S02]  /*11df0*/  UIADD3 UR8, -UR21, URZ, URZ ;  /* 0x0000003f15087290 */ /* 0x000fc4000fffe13f */
[----:B------:R-:W-:Y:S02]  /*11e00*/  UIMAD UR36, UR19, UR7, UR5 ;  /* 0x00000007132472a4 */ /* 0x000fe4000f8e0205 */
[----:B------:R-:W-:Y:S01]  /*11e10*/  UIMAD UR52, UR23, UR52, UR34 ;  /* 0x00000034173472a4 */ /* 0x000fe2000f8e0222 */
[----:B------:R-:W-:Y:S01]  /*11e20*/  MOV R21, UR35 ;  /* 0x0000002300157c02 */ /* 0x000fe20008000f00 */
[----:B------:R-:W-:Y:S01]  /*11e30*/  UIMAD UR8, UR23, UR8, UR13 ;  /* 0x00000008170872a4 */ /* 0x000fe2000f8e020d */
[----:B------:R-:W-:Y:S01]  /*11e40*/  R2UR UR13, R60 ;  /* 0x000000003c0d72ca */ /* 0x000fe200000e0000 */
[----:B------:R-:W-:Y:S01]  /*11e50*/  UMOV UR41, UR9 ;  /* 0x0000000900297c82 */ /* 0x000fe20008000000 */
[----:B------:R-:W-:Y:S01]  /*11e60*/  UMOV UR43, UR28 ;  /* 0x0000001c002b7c82 */ /* 0x000fe20008000000 */
[----:B------:R-:W-:Y:S01]  /*11e70*/  UMOV UR33, UR9 ;  /* 0x0000000900217c82 */ /* 0x000fe20008000000 */
[----:B------:R-:W-:Y:S01]  /*11e80*/  UIMAD UR59, UR59, UR6, UR4 ;  /* 0x000000063b3b72a4 */ /* 0x000fe2000f8e0204 */
[----:B------:R0:W-:Y:S01]  /*11e90*/  UTMALDG.4D.IM2COL [UR40], [UR14], UR30 ;  /* 0x000000280e0073b4 */ /* 0x0001e2000805801e */
[----:B------:R-:W-:Y:S01]  /*11ea0*/  UMOV UR32, UR55 ;  /* 0x0000003700207c82 */ /* 0x000fe20008000000 */
[----:B------:R-:W-:Y:S01]  /*11eb0*/  UMOV UR35, UR26 ;  /* 0x0000001a00237c82 */ /* 0x000fe20008000000 */
[----:B------:R-:W-:Y:S01]  /*11ec0*/  UMOV UR37, UR10 ;  /* 0x0000000a00257c82 */ /* 0x000fe20008000000 */
[----:B------:R-:W-:Y:S01]  /*11ed0*/  UMOV UR34, UR18 ;  /* 0x0000001200227c82 */ /* 0x000fe20008000000 */
[----:B------:R-:W-:Y:S01]  /*11ee0*/  UIMAD UR60, UR60, UR7, UR5 ;  /* 0x000000073c3c72a4 */ /* 0x000fe2000f8e0205 */
[----:B------:R-:W-:Y:S01]  /*11ef0*/  MOV R18, UR41 ;  /* 0x0000002900127c02 */ /* 0x000fe20008000f00 */
[----:B------:R-:W-:Y:S01]  /*11f00*/  UIMAD UR51, UR51, UR6, UR4 ;  /* 0x00000006333372a4 */ /* 0x000fe2000f8e0204 */
[----:B------:R1:W-:Y:S01]  /*11f10*/  UTMALDG.4D.IM2COL [UR32], [UR14], UR30 ;  /* 0x000000200e0073b4 */ /* 0x0003e2000805801e */
[----:B------:R-:W-:Y:S01]  /*11f20*/  UIMAD UR52, UR52, UR7, UR5 ;  /* 0x00000007343472a4 */ /* 0x000fe2000f8e0205 */
[----:B------:R-:W-:Y:S01]  /*11f30*/  MOV R22, UR33 ;  /* 0x0000002100167c02 */ /* 0x000fe20008000f00 */
[----:B------:R-:W-:Y:S01]  /*11f40*/  UMOV UR49, UR9 ;  /* 0x0000000900317c82 */ /* 0x000fe20008000000 */
[----:B------:R-:W-:Y:S01]  /*11f50*/  UMOV UR50, UR18 ;  /* 0x0000001200327c82 */ /* 0x000fe20008000000 */
[----:B------:R-:W-:Y:S01]  /*11f60*/  UIADD3 UR28, -UR29, URZ, URZ ;  /* 0x0000003f1d1c7290 */ /* 0x000fe2000fffe13f */
[----:B------:R-:W-:Y:S01]  /*11f70*/  R2UR UR10, R10 ;  /* 0x000000000a0a72ca */ /* 0x000fe200000e0000 */
[----:B------:R-:W-:Y:S01]  /*11f80*/  UIMAD UR27, UR27, UR6, UR4 ;  /* 0x000000061b1b72a4 */ /* 0x000fe2000f8e0204 */
[----:B------:R2:W-:Y:S01]  /*11f90*/  UTMALDG.4D.IM2COL [UR56], [UR14], UR30 ;  /* 0x000000380e0073b4 */ /* 0x0005e2000805801e */
[----:B------:R-:W-:Y:S01]  /*11fa0*/  UIMAD UR28, UR23, UR28, UR11 ;  /* 0x0000001c171c72a4 */ /* 0x000fe2000f8e020b */
[----:B------:R-:W-:Y:S01]  /*11fb0*/  R2UR UR23, R63 ;  /* 0x000000003f1772ca */ /* 0x000fe200000e0000 */
[----:B------:R-:W-:Y:S01]  /*11fc0*/  UIMAD UR19, UR25, UR6, UR4 ;  /* 0x00000006191372a4 */ /* 0x000fe2000f8e0204 */
[----:B------:R-:W3:Y:S01]  /*11fd0*/  LDC R10, c[0x0][0x3c8] ;  /* 0x0000f200ff0a7b82 */ /* 0x000ee20000000800 */
[----:B------:R-:W-:Y:S01]  /*11fe0*/  UIMAD UR28, UR28, UR7, UR5 ;  /* 0x000000071c1c72a4 */ /* 0x000fe2000f8e0205 */
[----:B------:R-:W-:Y:S01]  /*11ff0*/  R2UR UR11, R62 ;  /* 0x000000003e0b72ca */ /* 0x000fe200000e0000 */
[----:B------:R-:W-:Y:S01]  /*12000*/  UMOV UR25, UR9 ;  /* 0x0000000900197c82 */ /* 0x000fe20008000000 */
[----:B0-----:R-:W-:Y:S01]  /*12010*/  R2UR UR44, R12 ;  /* 0x000000000c2c72ca */ /* 0x001fe200000e0000 */
[----:B------:R0:W-:Y:S01]  /*12020*/  UTMALDG.4D.IM2COL [UR48], [UR14], UR30 ;  /* 0x000000300e0073b4 */ /* 0x0001e2000805801e */
[----:B------:R-:W-:Y:S01]  /*12030*/  R2UR UR45, R11 ;  /* 0x000000000b2d72ca */ /* 0x000fe200000e0000 */
[----:B------:R-:W-:Y:S01]  /*12040*/  UMOV UR26, UR18 ;  /* 0x00000012001a7c82 */ /* 0x000fe20008000000 */
[----:B------:R-:W-:Y:S01]  /*12050*/  R2UR UR43, R13 ;  /* 0x000000000d2b72ca */ /* 0x000fe200000e0000 */
[----:B------:R-:W-:Y:S01]  /*12060*/  ULDC.64 UR46, c[0x0][0x198] ;  /* 0x00006600002e7ab9 */ /* 0x000fe20000000a00 */
[----:B------:R-:W-:Y:S01]  /*12070*/  R2UR UR42, R17 ;  /* 0x00000000112a72ca */ /* 0x000fe200000e0000 */
[----:B------:R-:W-:Y:S01]  /*12080*/  UIADD3 UR4, UP0, UR46, 0x1f0, URZ ;  /* 0x000001f02e047890 */ /* 0x000fe2000ff1e03f */
[----:B-1----:R-:W-:Y:S01]  /*12090*/  R2UR UR36, R20 ;  /* 0x00000000142472ca */ /* 0x002fe200000e0000 */
[----:B------:R-:W-:Y:S01]  /*120a0*/  UIMAD UR20, UR8, UR7, UR5 ;  /* 0x00000007081472a4 */ /* 0x000fe2000f8e0205 */
[----:B------:R-:W-:Y:S01]  /*120b0*/  R2UR UR41, R18 ;  /* 0x00000000122972ca */ /* 0x000fe200000e0000 */
[----:B------:R-:W-:Y:S01]  /*120c0*/  UMOV UR17, UR9 ;  /* 0x0000000900117c82 */ /* 0x000fe20008000000 */
[----:B------:R-:W-:Y:S01]  /*120d0*/  R2UR UR40, R19 ;  /* 0x00000000132872ca */ /* 0x000fe200000e0000 */
[----:B------:R-:W-:Y:S01]  /*120e0*/  UIMAD UR44, UR44, UR7, UR5 ;  /* 0x000000072c2c72a4 */ /* 0x000fe2000f8e0205 */
[----:B------:R-:W-:Y:S01]  /*120f0*/  R2UR UR37, R9 ;  /* 0x00000000092572ca */ /* 0x000fe200000e0000 */
[----:B------:R-:W-:Y:S01]  /*12100*/  UMOV UR6, 0x0 ;  /* 0x0000000000067882 */ /* 0x000fe20000000000 */
[----:B------:R-:W-:Y:S01]  /*12110*/  R2UR UR35, R21 ;  /* 0x00000000152372ca */ /* 0x000fe200000e0000 */
[----:B--2---:R-:W-:Y:S01]  /*12120*/  UIADD3 UR56, UR22, 0x20000, URZ ;  /* 0x0002000016387890 */ /* 0x004fe2000fffe03f */
[----:B------:R-:W-:Y:S01]  /*12130*/  R2UR UR33, R22 ;  /* 0x00000000162172ca */ /* 0x000fe200000e0000 */
[----:B------:R-:W-:Y:S01]  /*12140*/  UMOV UR58, UR10 ;  /* 0x0000000a003a7c82 */ /* 0x000fe20008000000 */
[----:B------:R-:W-:Y:S01]  /*12150*/  R2UR UR32, R23 ;  /* 0x00000000172072ca */ /* 0x000fe200000e0000 */
[----:B------:R-:W-:Y:S01]  /*12160*/  UIMAD UR36, UR36, UR7, UR5 ;  /* 0x00000007242472a4 */ /* 0x000fe2000f8e0205 */
[----:B------:R-:W-:Y:S01]  /*12170*/  R2UR UR60, R7 ;  /* 0x00000000073c72ca */ /* 0x000fe200000e0000 */
[----:B------:R-:W-:Y:S01]  /*12180*/  UIADD3.X UR5, URZ, UR47, URZ, UP0, !UPT ;  /* 0x0000002f3f057290 */ /* 0x000fe200087fe43f */
[----:B------:R-:W-:Y:S01]  /*12190*/  R2UR UR61, R6 ;  /* 0x00000000063d72ca */ /* 0x000fe200000e0000 */
[----:B0-----:R-:W-:Y:S01]  /*121a0*/  UMOV UR51, UR13 ;  /* 0x0000000d00337c82 */ /* 0x001fe20008000000 */
[----:B------:R0:W-:Y:S01]  /*121b0*/  UTMALDG.4D.IM2COL [UR40], [UR14], UR30 ;  /* 0x000000280e0073b4 */ /* 0x0001e2000805801e */
[----:B------:R-:W-:Y:S01]  /*121c0*/  MOV R21, UR51 ;  /* 0x0000003300157c02 */ /* 0x000fe20008000f00 */
[----:B------:R-:W-:Y:S01]  /*121d0*/  UIADD3 UR48, UR22, 0x21000, URZ ;  /* 0x0002100016307890 */ /* 0x000fe2000fffe03f */
[----:B------:R-:W-:Y:S01]  /*121e0*/  R2UR UR51, R64 ;  /* 0x00000000403372ca */ /* 0x000fe200000e0000 */
[----:B------:R-:W-:Y:S01]  /*121f0*/  UMOV UR7, 0x10000000 ;  /* 0x1000000000077882 */ /* 0x000fe20000000000 */
[----:B------:R-:W-:Y:S01]  /*12200*/  R2UR UR59, R15 ;  /* 0x000000000f3b72ca */ /* 0x000fe200000e0000 */
[----:B------:R-:W-:Y:S01]  /*12210*/  UMOV UR50, UR10 ;  /* 0x0000000a00327c82 */ /* 0x000fe20008000000 */
[----:B------:R-:W-:Y:S01]  /*12220*/  VIADD R9, R7, 0x1 ;  /* 0x0000000107097836 */ /* 0x000fe20000000000 */
[----:B------:R1:W-:Y:S01]  /*12230*/  UTMALDG.4D.IM2COL [UR32], [UR14], UR30 ;  /* 0x000000200e0073b4 */ /* 0x0003e2000805801e */
[----:B------:R-:W-:Y:S01]  /*12240*/  UMOV UR52, UR60 ;  /* 0x0000003c00347c82 */ /* 0x000fe20008000000 */
[----:B------:R-:W-:Y:S01]  /*12250*/  @P2 IMAD.MOV R9, RZ, RZ, R7 ;  /* 0x000000ffff092224 */ /* 0x000fe200078e0207 */
[----:B------:R-:W-:Y:S01]  /*12260*/  UMOV UR53, UR61 ;  /* 0x0000003d00357c82 */ /* 0x000fe20008000000 */
[----:B------:R-:W-:Y:S01]  /*12270*/  MOV R12, UR52 ;  /* 0x00000034000c7c02 */ /* 0x000fe20008000f00 */
[----:B------:R-:W-:Y:S01]  /*12280*/  UIADD3 UR8, UR22, 0x21c00, URZ ;  /* 0x00021c0016087890 */ /* 0x000fe2000fffe03f */
[----:B------:R-:W-:Y:S01]  /*12290*/  MOV R11, UR53 ;  /* 0x00000035000b7c02 */ /* 0x000fe20008000f00 */
[----:B------:R-:W-:Y:S01]  /*122a0*/  UMOV UR13, UR61 ;  /* 0x0000003d000d7c82 */ /* 0x000fe20008000000 */
[----:B------:R2:W-:Y:S01]  /*122b0*/  UTMALDG.4D.IM2COL [UR24], [UR14], UR30 ;  /* 0x000000180e0073b4 */ /* 0x0005e2000805801e */
[----:B------:R-:W-:-:S02]  /*122c0*/  MOV R13, UR51 ;  /* 0x00000033000d7c02 */ /* 0x000fc40008000f00 */
[----:B------:R-:W-:Y:S02]  /*122d0*/  MOV R19, UR53 ;  /* 0x0000003500137c02 */ /* 0x000fe40008000f00 */
[----:B------:R-:W-:Y:S02]  /*122e0*/  MOV R20, UR52 ;  /* 0x0000003400147c02 */ /* 0x000fe40008000f00 */
[----:B---3--:R-:W-:Y:S01]  /*122f0*/  ISETP.NE.AND P3, PT, R9, R10, PT ;  /* 0x0000000a0900720c */ /* 0x008fe20003f65270 */
[----:B------:R3:W-:Y:S01]  /*12300*/  UTMALDG.4D.IM2COL [UR16], [UR14], UR30 ;  /* 0x000000100e0073b4 */ /* 0x0007e2000805801e */
[----:B0-----:R-:W-:Y:S01]  /*12310*/  UMOV UR43, UR12 ;  /* 0x0000000c002b7c82 */ /* 0x001fe20008000000 */
[----:B------:R-:W-:Y:S01]  /*12320*/  UIADD3 UR40, UR22, 0x23000, URZ ;  /* 0x0002300016287890 */ /* 0x000fe2000fffe03f */
[----:B------:R-:W-:Y:S01]  /*12330*/  MOV R24, UR43 ;  /* 0x0000002b00187c02 */ /* 0x000fe20008000f00 */
[----:B------:R-:W-:Y:S01]  /*12340*/  UMOV UR44, UR60 ;  /* 0x0000003c002c7c82 */ /* 0x000fe20008000000 */
[----:B------:R-:W-:Y:S01]  /*12350*/  R2UR UR43, R65 ;  /* 0x00000000412b72ca */ /* 0x000fe200000e0000 */
[----:B------:R-:W-:Y:S01]  /*12360*/  UMOV UR45, UR61 ;  /* 0x0000003d002d7c82 */ /* 0x000fe20008000000 */
[----:B------:R-:W-:Y:S01]  /*12370*/  MOV R23, UR44 ;  /* 0x0000002c00177c02 */ /* 0x000fe20008000f00 */
[----:B-1----:R-:W-:Y:S01]  /*12380*/  UMOV UR35, UR23 ;  /* 0x0000001700237c82 */ /* 0x002fe20008000000 */
[----:B------:R0:W-:Y:S01]  /*12390*/  UTMALDG.4D [UR56], [UR4], desc[UR6] ;  /* 0x00000638040075b4 */ /* 0x0001e20008019000 */
[----:B------:R-:W-:Y:S01]  /*123a0*/  MOV R27, UR35 ;  /* 0x00000023001b7c02 */ /* 0x000fe20008000f00 */
[----:B------:R-:W-:Y:S01]  /*123b0*/  UIADD3 UR32, UR22, 0x21800, URZ ;  /* 0x0002180016207890 */ /* 0x000fe2000fffe03f */
[----:B------:R-:W-:Y:S01]  /*123c0*/  R2UR UR35, R62 ;  /* 0x000000003e2372ca */ /* 0x000fe200000e0000 */
[----:B------:R-:W-:Y:S01]  /*123d0*/  UMOV UR36, UR60 ;  /* 0x0000003c00247c82 */ /* 0x000fe20008000000 */
[----:B------:R-:W-:Y:S01]  /*123e0*/  UMOV UR37, UR61 ;  /* 0x0000003d00257c82 */ /* 0x000fe20008000000 */
[----:B------:R-:W-:Y:S01]  /*123f0*/  UMOV UR33, UR9 ;  /* 0x0000000900217c82 */ /* 0x000fe20008000000 */
[----:B--2---:R-:W-:Y:S01]  /*12400*/  UMOV UR27, UR51 ;  /* 0x00000033001b7c82 */ /* 0x004fe20008000000 */
[----:B------:R-:W-:Y:S01]  /*12410*/  R2UR UR51, R61 ;  /* 0x000000003d3372ca */ /* 0x000fe200000e0000 */
[----:B------:R-:W-:Y:S01]  /*12420*/  UIADD3 UR24, UR22, 0x20800, URZ ;  /* 0x0002080016187890 */ /* 0x000fe2000fffe03f */
[----:B------:R-:W-:Y:S01]  /*12430*/  MOV R18, UR27 ;  /* 0x0000001b00127c02 */ /* 0x000fe20008000f00 */
[----:B------:R-:W-:Y:S01]  /*12440*/  UMOV UR28, UR60 ;  /* 0x0000003c001c7c82 */ /* 0x000fe20008000000 */
[----:B------:R-:W-:Y:S01]  /*12450*/  R2UR UR27, R60 ;  /* 0x000000003c1b72ca */ /* 0x000fe200000e0000 */
[----:B------:R-:W-:Y:S01]  /*12460*/  UMOV UR29, UR61 ;  /* 0x0000003d001d7c82 */ /* 0x000fe20008000000 */
[----:B------:R-:W-:Y:S01]  /*12470*/  UMOV UR26, UR10 ;  /* 0x0000000a001a7c82 */ /* 0x000fe20008000000 */
[----:B------:R-:W-:Y:S01]  /*12480*/  UMOV UR34, UR10 ;  /* 0x0000000a00227c82 */ /* 0x000fe20008000000 */
[----:B------:R-:W-:Y:S01]  /*12490*/  MOV R22, UR45 ;  /* 0x0000002d00167c02 */ /* 0x000fe20008000f00 */
[----:B------:R-:W-:Y:S01]  /*124a0*/  UMOV UR41, UR9 ;  /* 0x0000000900297c82 */ /* 0x000fe20008000000 */
[----:B------:R-:W-:Y:S01]  /*124b0*/  UMOV UR42, UR10 ;  /* 0x0000000a002a7c82 */ /* 0x000fe20008000000 */
[----:B---3--:R-:W-:Y:S01]  /*124c0*/  UMOV UR19, UR43 ;  /* 0x0000002b00137c82 */ /* 0x008fe20008000000 */
[----:B------:R-:W-:Y:S01]  /*124d0*/  MOV R25, UR37 ;  /* 0x0000002500197c02 */ /* 0x000fe20008000f00 */
[----:B------:R-:W-:Y:S01]  /*124e0*/  UMOV UR12, UR60 ;  /* 0x0000003c000c7c82 */ /* 0x000fe20008000000 */
[----:B------:R-:W-:Y:S01]  /*124f0*/  MOV R26, UR36 ;  /* 0x00000024001a7c02 */ /* 0x000fe20008000f00 */
[----:B------:R-:W-:Y:S01]  /*12500*/  UMOV UR10, UR18 ;  /* 0x00000012000a7c82 */ /* 0x000fe20008000000 */
[----:B------:R-:W-:Y:S01]  /*12510*/  MOV R16, UR29 ;  /* 0x0000001d00107c02 */ /* 0x000fe20008000f00 */
[----:B------:R1:W-:Y:S01]  /*12520*/  UTMALDG.4D [UR24], [UR4], desc[UR6] ;  /* 0x00000618040075b4 */ /* 0x0003e20008019000 */
[----:B0-----:R-:W-:Y:S01]  /*12530*/  UIADD3 UR56, UR22, 0x20400, URZ ;  /* 0x0002040016387890 */ /* 0x001fe2000fffe03f */
[----:B------:R-:W-:Y:S01]  /*12540*/  MOV R17, UR28 ;  /* 0x0000001c00117c02 */ /* 0x000fe20008000f00 */
[----:B------:R-:W-:Y:S01]  /*12550*/  UMOV UR58, UR18 ;  /* 0x00000012003a7c82 */ /* 0x000fe20008000000 */
[----:B------:R-:W-:Y:S01]  /*12560*/  UIADD3 UR16, UR22, 0x23400, URZ ;  /* 0x0002340016107890 */ /* 0x000fe2000fffe03f */
[----:B------:R-:W-:Y:S01]  /*12570*/  SEL R7, RZ, 0x1, P4 ;  /* 0x00000001ff077807 */ /* 0x000fe20002000000 */
[----:B------:R-:W-:Y:S01]  /*12580*/  UMOV UR20, UR60 ;  /* 0x0000003c00147c82 */ /* 0x000fe20008000000 */
[----:B------:R-:W-:Y:S01]  /*12590*/  UMOV UR21, UR61 ;  /* 0x0000003d00157c82 */ /* 0x000fe20008000000 */
[----:B------:R0:W-:Y:S01]  /*125a0*/  UTMALDG.4D [UR48], [UR4], desc[UR6] ;  /* 0x00000630040075b4 */ /* 0x0001e20008019000 */
[----:B------:R-:W-:Y:S01]  /*125b0*/  VIADD R10, R6, 0x1 ;  /* 0x00000001060a7836 */ /* 0x000fe20000000000 */
[----:B------:R-:W-:Y:S01]  /*125c0*/  LOP3.LUT R4, R4, R7, RZ, 0x3c, !PT ;  /* 0x0000000704047212 */ /* 0x000fe200078e3cff */
[----:B------:R-:W-:Y:S01]  /*125d0*/  @P3 IMAD.MOV R10, RZ, RZ, R6 ;  /* 0x000000ffff0a3224 */ /* 0x000fe200078e0206 */
[----:B------:R-:W-:-:S03]  /*125e0*/  SEL R7, R9, RZ, P3 ;  /* 0x000000ff09077207 */ /* 0x000fc60001800000 */
[----:B------:R-:W-:Y:S01]  /*125f0*/  IMAD.MOV.U32 R6, RZ, RZ, R10 ;  /* 0x000000ffff067224 */ /* 0x000fe200078e000a */
[----:B------:R2:W-:Y:S01]  /*12600*/  UTMALDG.4D [UR32], [UR4], desc[UR6] ;  /* 0x00000620040075b4 */ /* 0x0005e20008019000 */
[----:B-1----:R-:W-:Y:S01]  /*12610*/  R2UR UR27, R63 ;  /* 0x000000003f1b72ca */ /* 0x002fe200000e0000 */
[----:B------:R-:W-:Y:S01]  /*12620*/  UIADD3 UR24, UR22, 0x22000, URZ ;  /* 0x0002200016187890 */ /* 0x000fe2000fffe03f */
[----:B0-----:R-:W-:Y:S01]  /*12630*/  R2UR UR53, R11 ;  /* 0x000000000b3572ca */ /* 0x001fe200000e0000 */
[----:B------:R-:W-:Y:S01]  /*12640*/  UIADD3 UR48, UR22, 0x22800, URZ ;  /* 0x0002280016307890 */ /* 0x000fe2000fffe03f */
[----:B------:R-:W-:Y:S01]  /*12650*/  R2UR UR52, R12 ;  /* 0x000000000c3472ca */ /* 0x000fe200000e0000 */
[----:B------:R-:W-:Y:S01]  /*12660*/  VIADD R11, R5, 0xffffffff ;  /* 0xffffffff050b7836 */ /* 0x000fe20000000000 */
[----:B------:R-:W-:-:S07]  /*12670*/  R2UR UR51, R13 ;  /* 0x000000000d3372ca */ /* 0x000fce00000e0000 */
[----:B------:R0:W-:Y:S01]  /*12680*/  UTMALDG.4D [UR24], [UR4], desc[UR6] ;  /* 0x00000618040075b4 */ /* 0x0001e20008019000 */
[----:B------:R-:W-:Y:S01]  /*12690*/  IMAD.MOV.U32 R5, RZ, RZ, R11 ;  /* 0x000000ffff057224 */ /* 0x000fe200078e000b */
[----:B--2---:R-:W-:Y:S01]  /*126a0*/  R2UR UR35, R66 ;  /* 0x00000000422372ca */ /* 0x004fe200000e0000 */
[----:B------:R-:W-:-:S03]  /*126b0*/  UIADD3 UR32, UR22, 0x23800, URZ ;  /* 0x0002380016207890 */ /* 0x000fc6000fffe03f */
[----:B------:R1:W-:Y:S09]  /*126c0*/  UTMALDG.4D [UR48], [UR4], desc[UR6] ;  /* 0x00000630040075b4 */ /* 0x0003f20008019000 */
[----:B------:R-:W-:Y:S01]  /*126d0*/  UMOV UR14, UR35 ;  /* 0x00000023000e7c82 */ /* 0x000fe20008000000 */
[----:B------:R2:W-:Y:S01]  /*126e0*/  UTMALDG.4D [UR40], [UR4], desc[UR6] ;  /* 0x00000628040075b4 */ /* 0x0005e20008019000 */
[----:B0-----:R-:W-:Y:S01]  /*126f0*/  R2UR UR29, R16 ;  /* 0x00000000101d72ca */ /* 0x001fe200000e0000 */
[----:B------:R-:W-:Y:S01]  /*12700*/  UIADD3 UR24, UR22, 0x22c00, URZ ;  /* 0x00022c0016187890 */ /* 0x000fe2000fffe03f */
[----:B------:R0:W-:Y:S01]  /*12710*/  UTMALDG.4D [UR32], [UR4], desc[UR6] ;  /* 0x00000620040075b4 */ /* 0x0001e20008019000 */
[----:B------:R-:W-:Y:S01]  /*12720*/  R2UR UR28, R17 ;  /* 0x00000000111c72ca */ /* 0x000fe200000e0000 */
[----:B------:R-:W-:Y:S01]  /*12730*/  UMOV UR26, UR18 ;  /* 0x00000012001a7c82 */ /* 0x000fe20008000000 */
[----:B------:R-:W-:Y:S01]  /*12740*/  R2UR UR27, R18 ;  /* 0x00000000121b72ca */ /* 0x000fe200000e0000 */
[----:B------:R-:W-:Y:S01]  /*12750*/  UTMALDG.4D [UR56], [UR4], desc[UR6] ;  /* 0x00000638040075b4 */ /* 0x000fe20008019000 */
[----:B-1----:R-:W-:Y:S01]  /*12760*/  R2UR UR53, R19 ;  /* 0x00000000133572ca */ /* 0x002fe200000e0000 */
[----:B------:R-:W-:Y:S01]  /*12770*/  UIADD3 UR48, UR22, 0x20c00, URZ ;  /* 0x00020c0016307890 */ /* 0x000fe2000fffe03f */
[----:B------:R-:W-:Y:S01]  /*12780*/  R2UR UR52, R20 ;  /* 0x00000000143472ca */ /* 0x000fe200000e0000 */
[----:B------:R-:W-:Y:S01]  /*12790*/  UMOV UR50, UR18 ;  /* 0x0000001200327c82 */ /* 0x000fe20008000000 */
[----:B------:R-:W-:-:S02]  /*127a0*/  R2UR UR51, R21 ;  /* 0x00000000153372ca */ /* 0x000fc400000e0000 */
[----:B--2---:R-:W-:Y:S01]  /*127b0*/  R2UR UR45, R22 ;  /* 0x00000000162d72ca */ /* 0x004fe200000e0000 */
[----:B------:R-:W-:Y:S01]  /*127c0*/  UIADD3 UR40, UR22, 0x21400, URZ ;  /* 0x0002140016287890 */ /* 0x000fe2000fffe03f */
[----:B------:R-:W-:Y:S01]  /*127d0*/  R2UR UR44, R23 ;  /* 0x00000000172c72ca */ /* 0x000fe200000e0000 */
[----:B------:R-:W-:Y:S01]  /*127e0*/  UMOV UR42, UR18 ;  /* 0x00000012002a7c82 */ /* 0x000fe20008000000 */
[----:B------:R-:W-:Y:S02]  /*127f0*/  R2UR UR43, R24 ;  /* 0x00000000182b72ca */ /* 0x000fe400000e0000 */
[----:B0-----:R-:W-:-:S05]  /*12800*/  R2UR UR37, R25 ;  /* 0x00000000192572ca */ /* 0x001fca00000e0000 */
[----:B------:R-:W-:Y:S01]  /*12810*/  UTMALDG.4D [UR48], [UR4], desc[UR6] ;  /* 0x00000630040075b4 */ /* 0x000fe20008019000 */
[----:B------:R-:W-:Y:S01]  /*12820*/  R2UR UR36, R26 ;  /* 0x000000001a2472ca */ /* 0x000fe200000e0000 */
[----:B------:R-:W-:Y:S01]  /*12830*/  UIADD3 UR32, UR22, 0x22400, URZ ;  /* 0x0002240016207890 */ /* 0x000fe2000fffe03f */
[----:B------:R-:W-:Y:S01]  /*12840*/  R2UR UR35, R27 ;  /* 0x000000001b2372ca */ /* 0x000fe200000e0000 */
[----:B------:R-:W-:Y:S02]  /*12850*/  UMOV UR34, UR18 ;  /* 0x0000001200227c82 */ /* 0x000fe40008000000 */
[----:B------:R-:W-:Y:S01]  /*12860*/  UTMALDG.4D [UR40], [UR4], desc[UR6] ;  /* 0x00000628040075b4 */ /* 0x000fe20008019000 */
[----:B------:R0:W-:Y:S09]  /*12870*/  UTMALDG.4D [UR8], [UR4], desc[UR6] ;  /* 0x00000608040075b4 */ /* 0x0001f20008019000 */
[----:B------:R1:W-:Y:S01]  /*12880*/  UTMALDG.4D [UR32], [UR4], desc[UR6] ;  /* 0x00000620040075b4 */ /* 0x0003e20008019000 */
[----:B------:R1:W-:Y:S01]  /*12890*/  UTMALDG.4D [UR24], [UR4], desc[UR6] ;  /* 0x00000618040075b4 */ /* 0x0003e20008019000 */
[----:B------:R1:W-:Y:S01]  /*128a0*/  UTMALDG.4D [UR16], [UR4], desc[UR6] ;  /* 0x00000610040075b4 */ /* 0x0003e20008019000 */
[----:B0-----:R-:W-:Y:S01]  /*128b0*/  UIADD3 UR8, UR22, 0x23c00, URZ ;  /* 0x00023c0016087890 */ /* 0x001fe2000fffe03f */
[----:B------:R-:W-:-:S08]  /*128c0*/  UMOV UR11, UR14 ;  /* 0x0000000e000b7c82 */ /* 0x000fd00008000000 */
[----:B------:R1:W-:Y:S02]  /*128d0*/  UTMALDG.4D [UR8], [UR4], desc[UR6] ;  /* 0x00000608040075b4 */ /* 0x0003e40008019000 */
[----:B-1----:R-:W-:Y:S05]  /*128e0*/  @P5 BRA `(.L_x_246) ;  /* 0xffffff9c00cc5947 */ /* 0x002fea000383ffff */
.L_x_242:
[----:B------:R-:W-:Y:S05]  /*128f0*/  WARPSYNC.ALL ;  /* 0x0000000000007948 */ /* 0x000fea0003800000 */
[----:B------:R-:W-:-:S13]  /*12900*/  ELECT P0, URZ, PT ;  /* 0x00000000003f782f */ /* 0x000fda0003800000 */
[----:B------:R-:W-:Y:S05]  /*12910*/  @!P0 EXIT ;  /* 0x000000000000894d */ /* 0x000fea0003800000 */
[----:B------:R-:W-:-:S04]  /*12920*/  LOP3.LUT R0, R0, 0x2, RZ, 0xfc, !PT ;  /* 0x0000000200007812 */ /* 0x000fc800078efcff */
[----:B------:R-:W-:-:S13]  /*12930*/  ISETP.NE.AND P0, PT, R0, 0x3, PT ;  /* 0x000000030000780c */ /* 0x000fda0003f05270 */
[----:B------:R-:W-:Y:S05]  /*12940*/  @!P0 BRA `(.L_x_247) ;  /* 0x0000000000048947 */ /* 0x000fea0003800000 */
[----:B------:R-:W-:Y:S01]  /*12950*/  BPT.TRAP 0x1 ;  /* 0x000000040000795c */ /* 0x000fe20000300000 */
.L_x_247:
[----:B------:R-:W1:Y:S01]  /*12960*/  S2R R4, SR_CgaCtaId ;  /* 0x0000000000047919 */ /* 0x000e620000008800 */
[----:B------:R-:W-:Y:S01]  /*12970*/  MOV R3, 0x400 ;  /* 0x0000040000037802 */ /* 0x000fe20000000f00 */
[C---:B------:R-:W-:Y:S01]  /*12980*/  IMAD.SHL.U32 R0, R2.reuse, 0x8, RZ ;  /* 0x0000000802007824 */ /* 0x040fe200078e00ff */
[C---:B------:R-:W-:Y:S02]  /*12990*/  LOP3.LUT P0, RZ, R2.reuse, 0x2, RZ, 0xc0, !PT ;  /* 0x0000000202ff7812 */ /* 0x040fe4000780c0ff */
[----:B------:R-:W-:Y:S02]  /*129a0*/  LOP3.LUT R2, R2, 0x1, RZ, 0xc0, !PT ;  /* 0x0000000102027812 */ /* 0x000fe400078ec0ff */
[----:B-1----:R-:W-:Y:S02]  /*129b0*/  LEA R5, R4, R3, 0x18 ;  /* 0x0000000304057211 */ /* 0x002fe400078ec0ff */
[----:B------:R-:W-:Y:S02]  /*129c0*/  LOP3.LUT R3, R0, 0x8, RZ, 0xc0, !PT ;  /* 0x0000000800037812 */ /* 0x000fe400078ec0ff */
[----:B------:R-:W-:Y:S01]  /*129d0*/  SEL R4, RZ, 0x1, P0 ;  /* 0x00000001ff047807 */ /* 0x000fe20000000000 */
[----:B------:R-:W-:-:S03]  /*129e0*/  VIADD R0, R5, 0x28010 ;  /* 0x0002801005007836 */ /* 0x000fc60000000000 */
[----:B------:R-:W-:Y:S01]  /*129f0*/  SHF.L.U32 R4, R4, 0x1f, RZ ;  /* 0x0000001f04047819 */ /* 0x000fe200000006ff */
[----:B------:R-:W-:-:S07]  /*12a00*/  IMAD.IADD R3, R0, 0x1, R3 ;  /* 0x0000000100037824 */ /* 0x000fce00078e0203 */
.L_x_248:
[----:B-1----:R1:W2:Y:S02]  /*12a10*/  SYNCS.PHASECHK.TRANS64.TRYWAIT P1, [R3+URZ], R4 ;  /* 0x00000004030075a7 */ /* 0x0022a4000802017f */
[----:B--2---:R-:W-:Y:S05]  /*12a20*/  @!P1 NANOSLEEP.SYNCS 0x989680 ;  /* 0x009896800000995d */ /* 0x004fea0003900000 */
[----:B------:R-:W2:Y:S02]  /*12a30*/  @!P1 SYNCS.PHASECHK.TRANS64 P1, [R3+URZ], R4 ;  /* 0x00000004030095a7 */ /* 0x000ea4000802007f */
[----:B--2---:R-:W-:Y:S05]  /*12a40*/  @!P1 BRA `(.L_x_248) ;  /* 0xfffffffc00f09947 */ /* 0x004fea000383ffff */
[----:B------:R-:W-:-:S05]  /*12a50*/  VIADD R2, R2, 0x1 ;  /* 0x0000000102027836 */ /* 0x000fca0000000000 */
[C---:B------:R-:W-:Y:S02]  /*12a60*/  ISETP.NE.AND P1, PT, R2.reuse, 0x2, PT ;  /* 0x000000020200780c */ /* 0x040fe40003f25270 */
[C---:B------:R-:W-:Y:S02]  /*12a70*/  ISETP.EQ.XOR P0, PT, R2.reuse, 0x2, !P0 ;  /* 0x000000020200780c */ /* 0x040fe40004702a70 */
[----:B-1----:R-:W-:Y:S02]  /*12a80*/  SEL R3, R2, RZ, P1 ;  /* 0x000000ff02037207 */ /* 0x002fe40000800000 */
[----:B------:R-:W-:-:S03]  /*12a90*/  SEL R2, RZ, 0x1, !P0 ;  /* 0x00000001ff027807 */ /* 0x000fc60004000000 */
[----:B------:R-:W-:Y:S01]  /*12aa0*/  IMAD R3, R3, 0x8, R0 ;  /* 0x0000000803037824 */ /* 0x000fe200078e0200 */
[----:B------:R-:W-:-:S07]  /*12ab0*/  SHF.L.U32 R2, R2, 0x1f, RZ ;  /* 0x0000001f02027819 */ /* 0x000fce00000006ff */
.L_x_249:
[----:B-1----:R1:W2:Y:S02]  /*12ac0*/  SYNCS.PHASECHK.TRANS64.TRYWAIT P0, [R3+URZ], R2 ;  /* 0x00000002030075a7 */ /* 0x0022a4000800017f */
[----:B--2---:R-:W-:Y:S05]  /*12ad0*/  @!P0 NANOSLEEP.SYNCS 0x989680 ;  /* 0x009896800000895d */ /* 0x004fea0003900000 */
[----:B------:R-:W2:Y:S02]  /*12ae0*/  @!P0 SYNCS.PHASECHK.TRANS64 P0, [R3+URZ], R2 ;  /* 0x00000002030085a7 */ /* 0x000ea4000800007f */
[----:B--2---:R-:W-:Y:S05]  /*12af0*/  @P0 EXIT ;  /* 0x000000000000094d */ /* 0x004fea0003800000 */
[----:B------:R-:W-:Y:S05]  /*12b00*/  BRA `(.L_x_249) ;  /* 0xfffffffc00ec7947 */ /* 0x000fea000383ffff */
.L_x_250:
[----:B------:R-:W-:-:S00]  /*12b10*/  BRA `(.L_x_250) ;  /* 0xfffffffc00fc7947 */ /* 0x000fc0000383ffff */
[----:B------:R-:W-:-:S00]  /*12b20*/  NOP ;  /* 0x0000000000007918 */ /* 0x000fc00000000000 */
        /* <DEDUP_REMOVED lines=13> */
.L_x_251:


//--------------------- .nv.shared._ZN7cutlass13device_kernelINS_4conv6kernel13ConvUniversalINS1_16ConvProblemShapeILNS1_8OperatorE0ELi2EEENS1_10collective14CollectiveConvINS1_46MainloopSm90TmaGmmaWarpSpecializedImplicitGemmILS5_0ELi2ELi2EN4cute5tupleIJNSA_1CILi1EEESD_SD_EEENS1_36KernelImplicitTmaWarpSpecializedSm90ELi1EEENSB_IJNSC_ILi256EEENSC_ILi64EEENSB_IJSI_EEEEEENS_10tfloat32_tESL_NSA_8TiledMMAINSA_8MMA_AtomIJNSA_4SM904GMMA29MMA_64x64x8_F32TF32TF32_SS_TNILNSP_7ScaleInE1ELSR_1EEEEEENSA_6LayoutISE_NSB_IJNSC_ILi0EEESV_SV_EEEEENSB_IJNSA_10UnderscoreESY_SY_EEEEENS7_6detail26Sm90ImplicitGemmTileTraitsINSA_20SM90_TMA_LOAD_IM2COLENSA_14ComposedLayoutINSA_7SwizzleILi3ELi4ELi3EEENSA_18smem_ptr_flag_bitsILi32EEENSU_INSB_IJNSB_IJNSC_ILi8EEENSC_ILi32EEEEEENSB_IJS1A_NSC_ILi2EEEEEENSB_IJSD_S1C_EEEEEENSB_IJNSB_IJS1A_NSC_ILi512EEEEEENSB_IJSD_SH_EEENSB_IJSV_NSC_ILi16384EEEEEEEEEEEEEvEENS12_INSA_13SM90_TMA_LOADENS14_IS16_S18_NSU_INSB_IJNSB_IJS19_S19_EEES1D_S1E_EEENSB_IJS1H_S1I_NSB_IJSV_NSC_ILi4096EEEEEEEEEEEEEvEEEENS_8epilogue10collective6detail29Sm90TmaWarpSpecializedAdapterINS20_15DefaultEpilogueISL_NSB_IJNSB_IJlllEEESD_SV_EEES25_NS1Z_6thread17LinearCombinationISL_Li1EffLNS26_9ScaleType4KindE0ELNS_15FloatRoundStyleE2ESL_EENS_4gemm15EpilogueDefaultEEEEEvvEEEEvNT_6ParamsE --------------------------
	.section	.nv.shared._ZN7cutlass13device_kernelINS_4conv6kernel13ConvUniversalINS1_16ConvProblemShapeILNS1_8OperatorE0ELi2EEENS1_10collective14CollectiveConvINS1_46MainloopSm90TmaGmmaWarpSpecializedImplicitGemmILS5_0ELi2ELi2EN4cute5tupleIJNSA_1CILi1EEESD_SD_EEENS1_36KernelImplicitTmaWarpSpecializedSm90ELi1EEENSB_IJNSC_ILi256EEENSC_ILi64EEENSB_IJSI_EEEEEENS_10tfloat32_tESL_NSA_8TiledMMAINSA_8MMA_AtomIJNSA_4SM904GMMA29MMA_64x64x8_F32TF32TF32_SS_TNILNSP_7ScaleInE1ELSR_1EEEEEENSA_6LayoutISE_NSB_IJNSC_ILi0EEESV_SV_EEEEENSB_IJNSA_10UnderscoreESY_SY_EEEEENS7_6detail26Sm90ImplicitGemmTileTraitsINSA_20SM90_TMA_LOAD_IM2COLENSA_14ComposedLayoutINSA_7SwizzleILi3ELi4ELi3EEENSA_18smem_ptr_flag_bitsILi32EEENSU_INSB_IJNSB_IJNSC_ILi8EEENSC_ILi32EEEEEENSB_IJS1A_NSC_ILi2EEEEEENSB_IJSD_S1C_EEEEEENSB_IJNSB_IJS1A_NSC_ILi512EEEEEENSB_IJSD_SH_EEENSB_IJSV_NSC_ILi16384EEEEEEEEEEEEEvEENS12_INSA_13SM90_TMA_LOADENS14_IS16_S18_NSU_INSB_IJNSB_IJS19_S19_EEES1D_S1E_EEENSB_IJS1H_S1I_NSB_IJSV_NSC_ILi4096EEEEEEEEEEEEEvEEEENS_8epilogue10collective6detail29Sm90TmaWarpSpecializedAdapterINS20_15DefaultEpilogueISL_NSB_IJNSB_IJlllEEESD_SV_EEES25_NS1Z_6thread17LinearCombinationISL_Li1EffLNS26_9ScaleType4KindE0ELNS_15FloatRoundStyleE2ESL_EENS_4gemm15EpilogueDefaultEEEEEvvEEEEvNT_6ParamsE,"aw",@nobits
	.sectionflags	@""
	.align	16
	.zero		1024


//--------------------- .nv.shared.reserved.0     --------------------------
	.section	.nv.shared.reserved.0,"aw",@nobits
	.weak		__nv_reservedSMEM_offset_0_alias
	.size		__nv_reservedSMEM_offset_0_alias, 0, 0
	.other		__nv_reservedSMEM_offset_0_alias,@"STO_CUDA_RESERVED_SHARED STV_DEFAULT"
__nv_reservedSMEM_offset_0_alias:
	.zero		0


//--------------------- .nv.global                --------------------------
	.section	.nv.global,"aw",@nobits
.nv.global:
	.type		_ZN39_INTERNAL_41903034_4_k_cu_044c4a8d_29714cute1_E,@object
	.size		_ZN39_INTERNAL_41903034_4_k_cu_044c4a8d_29714cute1_E,(_ZN39_INTERNAL_41903034_4_k_cu_044c4a8d_29714cuda3std3__45__cpo6cbeginE - _ZN39_INTERNAL_41903034_4_k_cu_044c4a8d_29714cute1_E)
_ZN39_INTERNAL_41903034_4_k_cu_044c4a8d_29714cute1_E:
	.zero		1
	.type		_ZN39_INTERNAL_41903034_4_k_cu_044c4a8d_29714cuda3std3__45__cpo6cbeginE,@object
	.size		_ZN39_INTERNAL_41903034_4_k_cu_044c4a8d_29714cuda3std3__45__cpo6cbeginE,(_ZN39_INTERNAL_41903034_4_k_cu_044c4a8d_29714cuda3std3__48in_placeE - _ZN39_INTERNAL_41903034_4_k_cu_044c4a8d_29714cuda3std3__45__cpo6cbeginE)
_ZN39_INTERNAL_41903034_4_k_cu_044c4a8d_29714cuda3std3__45__cpo6cbeginE:
	.zero		1
	.type		_ZN39_INTERNAL_41903034_4_k_cu_044c4a8d_29714cuda3std3__48in_placeE,@object
	.size		_ZN39_INTERNAL_41903034_4_k_cu_044c4a8d_29714cuda3std3__48in_placeE,(_ZN39_INTERNAL_41903034_4_k_cu_044c4a8d_29714cuda3std6ranges3__45__cpo9iter_moveE - _ZN39_INTERNAL_41903034_4_k_cu_044c4a8d_29714cuda3std3__48in_placeE)
_ZN39_INTERNAL_41903034_4_k_cu_044c4a8d_29714cuda3std3__48in_placeE:
	.zero		1
	.type		_ZN39_INTERNAL_41903034_4_k_cu_044c4a8d_29714cuda3std6ranges3__45__cpo9iter_moveE,@object
	.size		_ZN39_INTERNAL_41903034_4_k_cu_044c4a8d_29714cuda3std6ranges3__45__cpo9iter_moveE,(_ZN39_INTERNAL_41903034_4_k_cu_044c4a8d_29714cuda3std3__45__cpo5beginE - _ZN39_INTERNAL_41903034_4_k_cu_044c4a8d_29714cuda3std6ranges3__45__cpo9iter_moveE)
_ZN39_INTERNAL_41903034_4_k_cu_044c4a8d_29714cuda3std6ranges3__45__cpo9iter_moveE:
	.zero		1
	.type		_ZN39_INTERNAL_41903034_4_k_cu_044c4a8d_29714cuda3std3__45__cpo5beginE,@object
	.size		_ZN39_INTERNAL_41903034_4_k_cu_044c4a8d_29714cuda3std3__45__cpo5beginE,(_ZN39_INTERNAL_41903034_4_k_cu_044c4a8d_29714cuda3std3__441_GLOBAL__N__41903034_4_k_cu_044c4a8d_29716ignoreE - _ZN39_INTERNAL_41903034_4_k_cu_044c4a8d_29714cuda3std3__45__cpo5beginE)
_ZN39_INTERNAL_41903034_4_k_cu_044c4a8d_29714cuda3std3__45__cpo5beginE:
	.zero		1
	.type		_ZN39_INTERNAL_41903034_4_k_cu_044c4a8d_29714cuda3std3__441_GLOBAL__N__41903034_4_k_cu_044c4a8d_29716ignoreE,@object
	.size		_ZN39_INTERNAL_41903034_4_k_cu_044c4a8d_29714cuda3std3__441_GLOBAL__N__41903034_4_k_cu_044c4a8d_29716ignoreE,(_ZN39_INTERNAL_41903034_4_k_cu_044c4a8d_29714cute7productE - _ZN39_INTERNAL_41903034_4_k_cu_044c4a8d_29714cuda3std3__441_GLOBAL__N__41903034_4_k_cu_044c4a8d_29716ignoreE)
_ZN39_INTERNAL_41903034_4_k_cu_044c4a8d_29714cuda3std3__441_GLOBAL__N__41903034_4_k_cu_044c4a8d_29716ignoreE:
	.zero		1
	.type		_ZN39_INTERNAL_41903034_4_k_cu_044c4a8d_29714cute7productE,@object
	.size		_ZN39_INTERNAL_41903034_4_k_cu_044c4a8d_29714cute7productE,(_ZN39_INTERNAL_41903034_4_k_cu_044c4a8d_29714cuda3std3__45__cpo3endE - _ZN39_INTERNAL_41903034_4_k_cu_044c4a8d_29714cute7productE)
_ZN39_INTERNAL_41903034_4_k_cu_044c4a8d_29714cute7productE:
	.zero		1
	.type		_ZN39_INTERNAL_41903034_4_k_cu_044c4a8d_29714cuda3std3__45__cpo3endE,@object
	.size		_ZN39_INTERNAL_41903034_4_k_cu_044c4a8d_29714cuda3std3__45__cpo3endE,(_ZN39_INTERNAL_41903034_4_k_cu_044c4a8d_29714cuda3std3__419piecewise_constructE - _ZN39_INTERNAL_41903034_4_k_cu_044c4a8d_29714cuda3std3__45__cpo3endE)
_ZN39_INTERNAL_41903034_4_k_cu_044c4a8d_29714cuda3std3__45__cpo3endE:
	.zero		1
	.type		_ZN39_INTERNAL_41903034_4_k_cu_044c4a8d_29714cuda3std3__419piecewise_constructE,@object
	.size		_ZN39_INTERNAL_41903034_4_k_cu_044c4a8d_29714cuda3std3__419piecewise_constructE,(_ZN39_INTERNAL_41903034_4_k_cu_044c4a8d_29714cuda3std3__45__cpo4cendE - _ZN39_INTERNAL_41903034_4_k_cu_044c4a8d_29714cuda3std3__419piecewise_constructE)
_ZN39_INTERNAL_41903034_4_k_cu_044c4a8d_29714cuda3std3__419piecewise_constructE:
	.zero		1
	.type		_ZN39_INTERNAL_41903034_4_k_cu_044c4a8d_29714cuda3std3__45__cpo4cendE,@object
	.size		_ZN39_INTERNAL_41903034_4_k_cu_044c4a8d_29714cuda3std3__45__cpo4cendE,(_ZN39_INTERNAL_41903034_4_k_cu_044c4a8d_29714cuda3std6ranges3__45__cpo4swapE - _ZN39_INTERNAL_41903034_4_k_cu_044c4a8d_29714cuda3std3__45__cpo4cendE)
_ZN39_INTERNAL_41903034_4_k_cu_044c4a8d_29714cuda3std3__45__cpo4cendE:
	.zero		1
	.type		_ZN39_INTERNAL_41903034_4_k_cu_044c4a8d_29714cuda3std6ranges3__45__cpo4swapE,@object
	.size		_ZN39_INTERNAL_41903034_4_k_cu_044c4a8d_29714cuda3std6ranges3__45__cpo4swapE,(.L_7 - _ZN39_INTERNAL_41903034_4_k_cu_044c4a8d_29714cuda3std6ranges3__45__cpo4swapE)
_ZN39_INTERNAL_41903034_4_k_cu_044c4a8d_29714cuda3std6ranges3__45__cpo4swapE:
	.zero		1
.L_7:


//--------------------- .nv.constant0._ZN7cutlass13device_kernelINS_4conv6kernel13ConvUniversalINS1_16ConvProblemShapeILNS1_8OperatorE0ELi2EEENS1_10collective14CollectiveConvINS1_46MainloopSm90TmaGmmaWarpSpecializedImplicitGemmILS5_0ELi2ELi2EN4cute5tupleIJNSA_1CILi1EEESD_SD_EEENS1_36KernelImplicitTmaWarpSpecializedSm90ELi1EEENSB_IJNSC_ILi256EEENSC_ILi64EEENSB_IJSI_EEEEEENS_10tfloat32_tESL_NSA_8TiledMMAINSA_8MMA_AtomIJNSA_4SM904GMMA29MMA_64x64x8_F32TF32TF32_SS_TNILNSP_7ScaleInE1ELSR_1EEEEEENSA_6LayoutISE_NSB_IJNSC_ILi0EEESV_SV_EEEEENSB_IJNSA_10UnderscoreESY_SY_EEEEENS7_6detail26Sm90ImplicitGemmTileTraitsINSA_20SM90_TMA_LOAD_IM2COLENSA_14ComposedLayoutINSA_7SwizzleILi3ELi4ELi3EEENSA_18smem_ptr_flag_bitsILi32EEENSU_INSB_IJNSB_IJNSC_ILi8EEENSC_ILi32EEEEEENSB_IJS1A_NSC_ILi2EEEEEENSB_IJSD_S1C_EEEEEENSB_IJNSB_IJS1A_NSC_ILi512EEEEEENSB_IJSD_SH_EEENSB_IJSV_NSC_ILi16384EEEEEEEEEEEEEvEENS12_INSA_13SM90_TMA_LOADENS14_IS16_S18_NSU_INSB_IJNSB_IJS19_S19_EEES1D_S1E_EEENSB_IJS1H_S1I_NSB_IJSV_NSC_ILi4096EEEEEEEEEEEEEvEEEENS_8epilogue10collective6detail29Sm90TmaWarpSpecializedAdapterINS20_15DefaultEpilogueISL_NSB_IJNSB_IJlllEEESD_SV_EEES25_NS1Z_6thread17LinearCombinationISL_Li1EffLNS26_9ScaleType4KindE0ELNS_15FloatRoundStyleE2ESL_EENS_4gemm15EpilogueDefaultEEEEEvvEEEEvNT_6ParamsE --------------------------
	.section	.nv.constant0._ZN7cutlass13device_kernelINS_4conv6kernel13ConvUniversalINS1_16ConvProblemShapeILNS1_8OperatorE0ELi2EEENS1_10collective14CollectiveConvINS1_46MainloopSm90TmaGmmaWarpSpecializedImplicitGemmILS5_0ELi2ELi2EN4cute5tupleIJNSA_1CILi1EEESD_SD_EEENS1_36KernelImplicitTmaWarpSpecializedSm90ELi1EEENSB_IJNSC_ILi256EEENSC_ILi64EEENSB_IJSI_EEEEEENS_10tfloat32_tESL_NSA_8TiledMMAINSA_8MMA_AtomIJNSA_4SM904GMMA29MMA_64x64x8_F32TF32TF32_SS_TNILNSP_7ScaleInE1ELSR_1EEEEEENSA_6LayoutISE_NSB_IJNSC_ILi0EEESV_SV_EEEEENSB_IJNSA_10UnderscoreESY_SY_EEEEENS7_6detail26Sm90ImplicitGemmTileTraitsINSA_20SM90_TMA_LOAD_IM2COLENSA_14ComposedLayoutINSA_7SwizzleILi3ELi4ELi3EEENSA_18smem_ptr_flag_bitsILi32EEENSU_INSB_IJNSB_IJNSC_ILi8EEENSC_ILi32EEEEEENSB_IJS1A_NSC_ILi2EEEEEENSB_IJSD_S1C_EEEEEENSB_IJNSB_IJS1A_NSC_ILi512EEEEEENSB_IJSD_SH_EEENSB_IJSV_NSC_ILi16384EEEEEEEEEEEEEvEENS12_INSA_13SM90_TMA_LOADENS14_IS16_S18_NSU_INSB_IJNSB_IJS19_S19_EEES1D_S1E_EEENSB_IJS1H_S1I_NSB_IJSV_NSC_ILi4096EEEEEEEEEEEEEvEEEENS_8epilogue10collective6detail29Sm90TmaWarpSpecializedAdapterINS20_15DefaultEpilogueISL_NSB_IJNSB_IJlllEEESD_SV_EEES25_NS1Z_6thread17LinearCombinationISL_Li1EffLNS26_9ScaleType4KindE0ELNS_15FloatRoundStyleE2ESL_EENS_4gemm15EpilogueDefaultEEEEEvvEEEEvNT_6ParamsE,"a",@progbits
	.sectionflags	@""
	.align	4
.nv.constant0._ZN7cutlass13device_kernelINS_4conv6kernel13ConvUniversalINS1_16ConvProblemShapeILNS1_8OperatorE0ELi2EEENS1_10collective14CollectiveConvINS1_46MainloopSm90TmaGmmaWarpSpecializedImplicitGemmILS5_0ELi2ELi2EN4cute5tupleIJNSA_1CILi1EEESD_SD_EEENS1_36KernelImplicitTmaWarpSpecializedSm90ELi1EEENSB_IJNSC_ILi256EEENSC_ILi64EEENSB_IJSI_EEEEEENS_10tfloat32_tESL_NSA_8TiledMMAINSA_8MMA_AtomIJNSA_4SM904GMMA29MMA_64x64x8_F32TF32TF32_SS_TNILNSP_7ScaleInE1ELSR_1EEEEEENSA_6LayoutISE_NSB_IJNSC_ILi0EEESV_SV_EEEEENSB_IJNSA_10UnderscoreESY_SY_EEEEENS7_6detail26Sm90ImplicitGemmTileTraitsINSA_20SM90_TMA_LOAD_IM2COLENSA_14ComposedLayoutINSA_7SwizzleILi3ELi4ELi3EEENSA_18smem_ptr_flag_bitsILi32EEENSU_INSB_IJNSB_IJNSC_ILi8EEENSC_ILi32EEEEEENSB_IJS1A_NSC_ILi2EEEEEENSB_IJSD_S1C_EEEEEENSB_IJNSB_IJS1A_NSC_ILi512EEEEEENSB_IJSD_SH_EEENSB_IJSV_NSC_ILi16384EEEEEEEEEEEEEvEENS12_INSA_13SM90_TMA_LOADENS14_IS16_S18_NSU_INSB_IJNSB_IJS19_S19_EEES1D_S1E_EEENSB_IJS1H_S1I_NSB_IJSV_NSC_ILi4096EEEEEEEEEEEEEvEEEENS_8epilogue10collective6detail29Sm90TmaWarpSpecializedAdapterINS20_15DefaultEpilogueISL_NSB_IJNSB_IJlllEEESD_SV_EEES25_NS1Z_6thread17LinearCombinationISL_Li1EffLNS26_9ScaleType4KindE0ELNS_15FloatRoundStyleE2ESL_EENS_4gemm15EpilogueDefaultEEEEEvvEEEEvNT_6ParamsE:
	.zero		1536


//--------------------- SYMBOLS --------------------------

	.type		.nv.reservedSmem.offset0,@object
	.size		.nv.reservedSmem.offset0,0x4
